	.target	sm_100a

	.elftype	@"ET_EXEC"


//--------------------- .note.nv.tkinfo           --------------------------
	.section	.note.nv.tkinfo,"",@"SHT_NOTE"
	.sectionflags	@"SHF_NOTE_NV_TKINFO"
	.tkinfo
        /*0018*/ 	.word	0x00000002
        /*0030*/ 	.string	""
        /*0030*/ 	.string	"ptxas"
        /*0030*/ 	.string	"Cuda compilation tools, release 13.0, V13.0.88"
        /*0030*/ 	.string	"Build cuda_13.0.r13.0/compiler.36424714_0"
        /*0030*/ 	.string	"-arch sm_100a -m 64 "



//--------------------- .note.nv.cuinfo           --------------------------
	.section	.note.nv.cuinfo,"",@"SHT_NOTE"
	.sectionflags	@"SHF_NOTE_NV_CUINFO"
        /*0018*/ 	.short	0x0002
        /*001a*/ 	.short	0x0064
        /*001c*/ 	.short	0x0082
	.zero		2


//--------------------- .nv.info                  --------------------------
	.section	.nv.info,"",@"SHT_CUDA_INFO"
	.align	4


	//----- nvinfo : EIATTR_REGCOUNT
	.align		4
        /*0000*/ 	.byte	0x04, 0x2f
        /*0002*/ 	.short	(.L_19 - .L_18)
	.align		4
.L_18:
        /*0004*/ 	.word	index@(_ZN7cutlass13device_kernelINS_4gemm6kernel13GemmUniversalIN4cute5tupleIJiiiiEEENS1_10collective13CollectiveMmaINS1_35MainloopSm100TmaUmmaWarpSpecializedILi8ELi2ELi4ENS5_IJNS4_1CILi1EEENSA_ILi4EEESB_EEEEENS5_IJNSA_ILi64EEENSA_ILi128EEESF_EEENS_6half_tENS5_IJlSB_lEEESI_SJ_NS4_8TiledMMAINS4_8MMA_AtomIJNS4_20SM100_MMA_F16BF16_SSISI_SI_fLi64ELi128ELNS4_4UMMA5MajorE0ELSO_0ELNSN_7ScaleInE0ELSP_0EEEEEENS4_6LayoutINS5_IJSB_SB_SB_EEENS5_IJNSA_ILi0EEESU_SU_EEEEENS5_IJNS4_10UnderscoreESX_SX_EEEEENS4_23SM90_TMA_LOAD_MULTICASTENS4_14ComposedLayoutINS4_7SwizzleILi3ELi4ELi3EEENS4_18smem_ptr_flag_bitsILi16EEENSS_INS5_IJNSA_ILi8EEESF_EEENS5_IJSF_SB_EEEEEEEvNS4_8identityENS4_13SM90_TMA_LOADES1A_vS1B_EENS_8epilogue10collective18CollectiveEpilogueINS1E_23Sm100TmaWarpSpecializedILi4ELi2ELi16ELb1ELb0EEEJSH_NS5_IJNSS_ISF_SB_EENSS_INSA_ILi32EEESB_EEEEESI_SJ_SI_SJ_NS1E_6fusion15FusionCallbacksIS1I_NS1N_17LinearCombinationISI_fSI_fLNS_15FloatRoundStyleE2EEESH_S1M_JEEENS4_5SM1004TMEM4LOAD26SM100_TMEM_LOAD_16dp256b4xES1C_NS11_INS12_ILi2ELi4ELi3EEES15_NSS_INS5_IJS16_S1K_EEENS5_IJS1K_SB_EEEEEEENS4_17SM75_U32x4_LDSM_NENS4_14SM90_TMA_STOREES21_NS4_17SM90_U32x4_STSM_NENS4_39AutoVectorizingCopyWithAssumedAlignmentILi128EEEEEEvvEEEEvNT_6ParamsE)
        /*0008*/ 	.word	0x00000044


	//----- nvinfo : EIATTR_FRAME_SIZE
	.align		4
.L_19:
        /*000c*/ 	.byte	0x04, 0x11
        /*000e*/ 	.short	(.L_21 - .L_20)
	.align		4
.L_20:
        /*0010*/ 	.word	index@($__internal_2_$__cuda_sm10x_tcgen05_guardrail_trap_unallocated_columns_being_dealloced)
        /*0014*/ 	.word	0x00000000


	//----- nvinfo : EIATTR_FRAME_SIZE
	.align		4
.L_21:
        /*0018*/ 	.byte	0x04, 0x11
        /*001a*/ 	.short	(.L_23 - .L_22)
	.align		4
.L_22:
        /*001c*/ 	.word	index@($__internal_1_$__cuda_sm10x_tcgen05_guardrail_trap_phase_invalid_during_alloc)
        /*0020*/ 	.word	0x00000000


	//----- nvinfo : EIATTR_FRAME_SIZE
	.align		4
.L_23:
        /*0024*/ 	.byte	0x04, 0x11
        /*0026*/ 	.short	(.L_25 - .L_24)
	.align		4
.L_24:
        /*0028*/ 	.word	index@($__internal_0_$__cuda_sm10x_tcgen05_guardrail_trap_col_being_dealloced_not_returned_by_alloc)
        /*002c*/ 	.word	0x00000000


	//----- nvinfo : EIATTR_FRAME_SIZE
	.align		4
.L_25:
        /*0030*/ 	.byte	0x04, 0x11
        /*0032*/ 	.short	(.L_27 - .L_26)
	.align		4
.L_26:
        /*0034*/ 	.word	index@(_ZN7cutlass13device_kernelINS_4gemm6kernel13GemmUniversalIN4cute5tupleIJiiiiEEENS1_10collective13CollectiveMmaINS1_35MainloopSm100TmaUmmaWarpSpecializedILi8ELi2ELi4ENS5_IJNS4_1CILi1EEENSA_ILi4EEESB_EEEEENS5_IJNSA_ILi64EEENSA_ILi128EEESF_EEENS_6half_tENS5_IJlSB_lEEESI_SJ_NS4_8TiledMMAINS4_8MMA_AtomIJNS4_20SM100_MMA_F16BF16_SSISI_SI_fLi64ELi128ELNS4_4UMMA5MajorE0ELSO_0ELNSN_7ScaleInE0ELSP_0EEEEEENS4_6LayoutINS5_IJSB_SB_SB_EEENS5_IJNSA_ILi0EEESU_SU_EEEEENS5_IJNS4_10UnderscoreESX_SX_EEEEENS4_23SM90_TMA_LOAD_MULTICASTENS4_14ComposedLayoutINS4_7SwizzleILi3ELi4ELi3EEENS4_18smem_ptr_flag_bitsILi16EEENSS_INS5_IJNSA_ILi8EEESF_EEENS5_IJSF_SB_EEEEEEEvNS4_8identityENS4_13SM90_TMA_LOADES1A_vS1B_EENS_8epilogue10collective18CollectiveEpilogueINS1E_23Sm100TmaWarpSpecializedILi4ELi2ELi16ELb1ELb0EEEJSH_NS5_IJNSS_ISF_SB_EENSS_INSA_ILi32EEESB_EEEEESI_SJ_SI_SJ_NS1E_6fusion15FusionCallbacksIS1I_NS1N_17LinearCombinationISI_fSI_fLNS_15FloatRoundStyleE2EEESH_S1M_JEEENS4_5SM1004TMEM4LOAD26SM100_TMEM_LOAD_16dp256b4xES1C_NS11_INS12_ILi2ELi4ELi3EEES15_NSS_INS5_IJS16_S1K_EEENS5_IJS1K_SB_EEEEEEENS4_17SM75_U32x4_LDSM_NENS4_14SM90_TMA_STOREES21_NS4_17SM90_U32x4_STSM_NENS4_39AutoVectorizingCopyWithAssumedAlignmentILi128EEEEEEvvEEEEvNT_6ParamsE)
        /*0038*/ 	.word	0x00000000


	//----- nvinfo : EIATTR_MIN_STACK_SIZE
	.align		4
.L_27:
        /*003c*/ 	.byte	0x04, 0x12
        /*003e*/ 	.short	(.L_29 - .L_28)
	.align		4
.L_28:
        /*0040*/ 	.word	index@(_ZN7cutlass13device_kernelINS_4gemm6kernel13GemmUniversalIN4cute5tupleIJiiiiEEENS1_10collective13CollectiveMmaINS1_35MainloopSm100TmaUmmaWarpSpecializedILi8ELi2ELi4ENS5_IJNS4_1CILi1EEENSA_ILi4EEESB_EEEEENS5_IJNSA_ILi64EEENSA_ILi128EEESF_EEENS_6half_tENS5_IJlSB_lEEESI_SJ_NS4_8TiledMMAINS4_8MMA_AtomIJNS4_20SM100_MMA_F16BF16_SSISI_SI_fLi64ELi128ELNS4_4UMMA5MajorE0ELSO_0ELNSN_7ScaleInE0ELSP_0EEEEEENS4_6LayoutINS5_IJSB_SB_SB_EEENS5_IJNSA_ILi0EEESU_SU_EEEEENS5_IJNS4_10UnderscoreESX_SX_EEEEENS4_23SM90_TMA_LOAD_MULTICASTENS4_14ComposedLayoutINS4_7SwizzleILi3ELi4ELi3EEENS4_18smem_ptr_flag_bitsILi16EEENSS_INS5_IJNSA_ILi8EEESF_EEENS5_IJSF_SB_EEEEEEEvNS4_8identityENS4_13SM90_TMA_LOADES1A_vS1B_EENS_8epilogue10collective18CollectiveEpilogueINS1E_23Sm100TmaWarpSpecializedILi4ELi2ELi16ELb1ELb0EEEJSH_NS5_IJNSS_ISF_SB_EENSS_INSA_ILi32EEESB_EEEEESI_SJ_SI_SJ_NS1E_6fusion15FusionCallbacksIS1I_NS1N_17LinearCombinationISI_fSI_fLNS_15FloatRoundStyleE2EEESH_S1M_JEEENS4_5SM1004TMEM4LOAD26SM100_TMEM_LOAD_16dp256b4xES1C_NS11_INS12_ILi2ELi4ELi3EEES15_NSS_INS5_IJS16_S1K_EEENS5_IJS1K_SB_EEEEEEENS4_17SM75_U32x4_LDSM_NENS4_14SM90_TMA_STOREES21_NS4_17SM90_U32x4_STSM_NENS4_39AutoVectorizingCopyWithAssumedAlignmentILi128EEEEEEvvEEEEvNT_6ParamsE)
        /*0044*/ 	.word	0x00000000
.L_29:


//--------------------- .nv.compat                --------------------------
	.section	.nv.compat,"",@"SHT_CUDA_COMPAT_INFO"
	.align	4
        /*0000*/ 	.byte	0x02, 0x09, 0x01, 0x00, 0x02, 0x02, 0x02, 0x00, 0x02, 0x05, 0x05, 0x00, 0x03, 0x07, 0x01, 0x01
        /*0010*/ 	.byte	0x02, 0x03, 0x01, 0x00, 0x02, 0x06, 0x01, 0x00, 0x04, 0x0b, 0x08, 0x00, 0x09, 0x00, 0x00, 0x00
        /*0020*/ 	.byte	0x00, 0x00, 0x00, 0x00


//--------------------- .nv.info._ZN7cutlass13device_kernelINS_4gemm6kernel13GemmUniversalIN4cute5tupleIJiiiiEEENS1_10collective13CollectiveMmaINS1_35MainloopSm100TmaUmmaWarpSpecializedILi8ELi2ELi4ENS5_IJNS4_1CILi1EEENSA_ILi4EEESB_EEEEENS5_IJNSA_ILi64EEENSA_ILi128EEESF_EEENS_6half_tENS5_IJlSB_lEEESI_SJ_NS4_8TiledMMAINS4_8MMA_AtomIJNS4_20SM100_MMA_F16BF16_SSISI_SI_fLi64ELi128ELNS4_4UMMA5MajorE0ELSO_0ELNSN_7ScaleInE0ELSP_0EEEEEENS4_6LayoutINS5_IJSB_SB_SB_EEENS5_IJNSA_ILi0EEESU_SU_EEEEENS5_IJNS4_10UnderscoreESX_SX_EEEEENS4_23SM90_TMA_LOAD_MULTICASTENS4_14ComposedLayoutINS4_7SwizzleILi3ELi4ELi3EEENS4_18smem_ptr_flag_bitsILi16EEENSS_INS5_IJNSA_ILi8EEESF_EEENS5_IJSF_SB_EEEEEEEvNS4_8identityENS4_13SM90_TMA_LOADES1A_vS1B_EENS_8epilogue10collective18CollectiveEpilogueINS1E_23Sm100TmaWarpSpecializedILi4ELi2ELi16ELb1ELb0EEEJSH_NS5_IJNSS_ISF_SB_EENSS_INSA_ILi32EEESB_EEEEESI_SJ_SI_SJ_NS1E_6fusion15FusionCallbacksIS1I_NS1N_17LinearCombinationISI_fSI_fLNS_15FloatRoundStyleE2EEESH_S1M_JEEENS4_5SM1004TMEM4LOAD26SM100_TMEM_LOAD_16dp256b4xES1C_NS11_INS12_ILi2ELi4ELi3EEES15_NSS_INS5_IJS16_S1K_EEENS5_IJS1K_SB_EEEEEEENS4_17SM75_U32x4_LDSM_NENS4_14SM90_TMA_STOREES21_NS4_17SM90_U32x4_STSM_NENS4_39AutoVectorizingCopyWithAssumedAlignmentILi128EEEEEEvvEEEEvNT_6ParamsE --------------------------
	.section	.nv.info._ZN7cutlass13device_kernelINS_4gemm6kernel13GemmUniversalIN4cute5tupleIJiiiiEEENS1_10collective13CollectiveMmaINS1_35MainloopSm100TmaUmmaWarpSpecializedILi8ELi2ELi4ENS5_IJNS4_1CILi1EEENSA_ILi4EEESB_EEEEENS5_IJNSA_ILi64EEENSA_ILi128EEESF_EEENS_6half_tENS5_IJlSB_lEEESI_SJ_NS4_8TiledMMAINS4_8MMA_AtomIJNS4_20SM100_MMA_F16BF16_SSISI_SI_fLi64ELi128ELNS4_4UMMA5MajorE0ELSO_0ELNSN_7ScaleInE0ELSP_0EEEEEENS4_6LayoutINS5_IJSB_SB_SB_EEENS5_IJNSA_ILi0EEESU_SU_EEEEENS5_IJNS4_10UnderscoreESX_SX_EEEEENS4_23SM90_TMA_LOAD_MULTICASTENS4_14ComposedLayoutINS4_7SwizzleILi3ELi4ELi3EEENS4_18smem_ptr_flag_bitsILi16EEENSS_INS5_IJNSA_ILi8EEESF_EEENS5_IJSF_SB_EEEEEEEvNS4_8identityENS4_13SM90_TMA_LOADES1A_vS1B_EENS_8epilogue10collective18CollectiveEpilogueINS1E_23Sm100TmaWarpSpecializedILi4ELi2ELi16ELb1ELb0EEEJSH_NS5_IJNSS_ISF_SB_EENSS_INSA_ILi32EEESB_EEEEESI_SJ_SI_SJ_NS1E_6fusion15FusionCallbacksIS1I_NS1N_17LinearCombinationISI_fSI_fLNS_15FloatRoundStyleE2EEESH_S1M_JEEENS4_5SM1004TMEM4LOAD26SM100_TMEM_LOAD_16dp256b4xES1C_NS11_INS12_ILi2ELi4ELi3EEES15_NSS_INS5_IJS16_S1K_EEENS5_IJS1K_SB_EEEEEEENS4_17SM75_U32x4_LDSM_NENS4_14SM90_TMA_STOREES21_NS4_17SM90_U32x4_STSM_NENS4_39AutoVectorizingCopyWithAssumedAlignmentILi128EEEEEEvvEEEEvNT_6ParamsE,"",@"SHT_CUDA_INFO"
	.sectionflags	@""
	.align	4


	//----- nvinfo : EIATTR_CUDA_API_VERSION
	.align		4
        /*0000*/ 	.byte	0x04, 0x37
        /*0002*/ 	.short	(.L_31 - .L_30)
.L_30:
        /*0004*/ 	.word	0x00000082


	//----- nvinfo : EIATTR_KPARAM_INFO
	.align		4
.L_31:
        /*0008*/ 	.byte	0x04, 0x17
        /*000a*/ 	.short	(.L_33 - .L_32)
.L_32:
        /*000c*/ 	.word	0x00000000
        /*0010*/ 	.short	0x0000
        /*0012*/ 	.short	0x0000
        /*0014*/ 	.byte	0x00, 0xf0, 0x01, 0x20


	//----- nvinfo : EIATTR_AT_ENTRY_FRAGMENTS
	.align		4
.L_33:
        /*0018*/ 	.byte	0x04, 0x4f
        /*001a*/ 	.short	(.L_35 - .L_34)


	//   ....[0]....
.L_34:
        /*001c*/ 	.word	0x00000006


	//----- nvinfo : EIATTR_RESERVED_SMEM_USED
	.align		4
.L_35:
        /*0020*/ 	.byte	0x01, 0x41
	.zero		2


	//----- nvinfo : EIATTR_SPARSE_MMA_MASK
	.align		4
        /*0024*/ 	.byte	0x03, 0x50
        /*0026*/ 	.short	0x0000


	//----- nvinfo : EIATTR_TCGEN05_1CTA_USED
	.align		4
        /*0028*/ 	.byte	0x01, 0x51
	.zero		2


	//----- nvinfo : EIATTR_MAXREG_COUNT
	.align		4
        /*002c*/ 	.byte	0x03, 0x1b
        /*002e*/ 	.short	0x00ff


	//----- nvinfo : EIATTR_NUM_BARRIERS
	.align		4
        /*0030*/ 	.byte	0x02, 0x4c
        /*0032*/ 	.byte	0x07
	.zero		1


	//----- nvinfo : EIATTR_EXTERNS
	.align		4
        /*0034*/ 	.byte	0x04, 0x0f
        /*0036*/ 	.short	(.L_37 - .L_36)


	//   ....[0]....
	.align		4
.L_36:
        /*0038*/ 	.word	index@(__assertfail)


	//----- nvinfo : EIATTR_MERCURY_ISA_VERSION
	.align		4
.L_37:
        /*003c*/ 	.byte	0x03, 0x5f
        /*003e*/ 	.short	0x0101


	//----- nvinfo : EIATTR_INT_WARP_WIDE_INSTR_OFFSETS
	.align		4
        /*0040*/ 	.byte	0x04, 0x31
        /*0042*/ 	.short	(.L_39 - .L_38)


	//   ....[0]....
.L_38:
        /*0044*/ 	.word	0x000040a0


	//   ....[1]....
        /*0048*/ 	.word	0x000040d0


	//   ....[2]....
        /*004c*/ 	.word	0x000040f0


	//   ....[3]....
        /*0050*/ 	.word	0x00004c70


	//   ....[4]....
        /*0054*/ 	.word	0x00004ce0


	//   ....[5]....
        /*0058*/ 	.word	0x00004db0


	//   ....[6]....
        /*005c*/ 	.word	0x00004e30


	//   ....[7]....
        /*0060*/ 	.word	0x00004f20


	//   ....[8]....
        /*0064*/ 	.word	0x00004fa0


	//   ....[9]....
        /*0068*/ 	.word	0x00005080


	//   ....[10]....
        /*006c*/ 	.word	0x00005130


	//----- nvinfo : EIATTR_COOP_GROUP_MASK_REGIDS
	.align		4
.L_39:
        /*0070*/ 	.byte	0x04, 0x29
        /*0072*/ 	.short	(.L_41 - .L_40)


	//   ....[0]....
.L_40:
        /*0074*/ 	.word	0xffffffff


	//   ....[1]....
        /*0078*/ 	.word	0xffffffff


	//   ....[2]....
        /*007c*/ 	.word	0xffffffff


	//   ....[3]....
        /*0080*/ 	.word	0xffffffff


	//   ....[4]....
        /*0084*/ 	.word	0xffffffff


	//   ....[5]....
        /*0088*/ 	.word	0xffffffff


	//   ....[6]....
        /*008c*/ 	.word	0xffffffff


	//   ....[7]....
        /*0090*/ 	.word	0xffffffff


	//   ....[8]....
        /*0094*/ 	.word	0xffffffff


	//   ....[9]....
        /*0098*/ 	.word	0xffffffff


	//   ....[10]....
        /*009c*/ 	.word	0xffffffff


	//   ....[11]....
        /*00a0*/ 	.word	0xffffffff


	//   ....[12]....
        /*00a4*/ 	.word	0xffffffff


	//   ....[13]....
        /*00a8*/ 	.word	0xffffffff


	//----- nvinfo : EIATTR_COOP_GROUP_INSTR_OFFSETS
	.align		4
.L_41:
        /*00ac*/ 	.byte	0x04, 0x28
        /*00ae*/ 	.short	(.L_43 - .L_42)


	//   ....[0]....
.L_42:
        /*00b0*/ 	.word	0x00000080


	//   ....[1]....
        /*00b4*/ 	.word	0x000004f0


	//   ....[2]....
        /*00b8*/ 	.word	0x00000750


	//   ....[3]....
        /*00bc*/ 	.word	0x000008f0


	//   ....[4]....
        /*00c0*/ 	.word	0x000009f0


	//   ....[5]....
        /*00c4*/ 	.word	0x00000b60


	//   ....[6]....
        /*00c8*/ 	.word	0x00000d00


	//   ....[7]....
        /*00cc*/ 	.word	0x00000eb0


	//   ....[8]....
        /*00d0*/ 	.word	0x00002160


	//   ....[9]....
        /*00d4*/ 	.word	0x00003290


	//   ....[10]....
        /*00d8*/ 	.word	0x000034a0


	//   ....[11]....
        /*00dc*/ 	.word	0x000034d0


	//   ....[12]....
        /*00e0*/ 	.word	0x00003f80


	//   ....[13]....
        /*00e4*/ 	.word	0x000041b0


	//----- nvinfo : EIATTR_VRC_CTA_INIT_COUNT
	.align		4
.L_43:
        /*00e8*/ 	.byte	0x02, 0x4a
        /*00ea*/ 	.byte	0x80
	.zero		1


	//----- nvinfo : EIATTR_SYSCALL_OFFSETS
	.align		4
        /*00ec*/ 	.byte	0x04, 0x46
        /*00ee*/ 	.short	(.L_45 - .L_44)


	//   ....[0]....
.L_44:
        /*00f0*/ 	.word	0x00005dc0


	//   ....[1]....
        /*00f4*/ 	.word	0x00005eb0


	//   ....[2]....
        /*00f8*/ 	.word	0x00006640


	//   ....[3]....
        /*00fc*/ 	.word	0x00006ef0


	//   ....[4]....
        /*0100*/ 	.word	0x00007780


	//   ....[5]....
        /*0104*/ 	.word	0x00008000


	//----- nvinfo : EIATTR_MBARRIER_INSTR_OFFSETS
	.align		4
.L_45:
        /*0108*/ 	.byte	0x04, 0x39
        /*010a*/ 	.short	(.L_47 - .L_46)


	//   ....[0]....
.L_46:
        /*010c*/ 	.word	0x00000630
        /*0110*/ 	.word	0x000000ff
        /*0114*/ 	.word	0x00000000
        /*0118*/ 	.short	0x0100
        /*011a*/ 	.byte	0x04
	.zero		1


	//   ....[1]....
        /*011c*/ 	.word	0x00000640
        /*0120*/ 	.word	0x000000ff
        /*0124*/ 	.word	0x00000040
        /*0128*/ 	.short	0x0100
        /*012a*/ 	.byte	0x04
	.zero		1


	//   ....[2]....
        /*012c*/ 	.word	0x00000650
        /*0130*/ 	.word	0x000000ff
        /*0134*/ 	.word	0x00000008
        /*0138*/ 	.short	0x0100
        /*013a*/ 	.byte	0x04
	.zero		1


	//   ....[3]....
        /*013c*/ 	.word	0x00000660
        /*0140*/ 	.word	0x000000ff
        /*0144*/ 	.word	0x00000048
        /*0148*/ 	.short	0x0100
        /*014a*/ 	.byte	0x04
	.zero		1


	//   ....[4]....
        /*014c*/ 	.word	0x00000670
        /*0150*/ 	.word	0x000000ff
        /*0154*/ 	.word	0x00000010
        /*0158*/ 	.short	0x0100
        /*015a*/ 	.byte	0x04
	.zero		1


	//   ....[5]....
        /*015c*/ 	.word	0x00000680
        /*0160*/ 	.word	0x000000ff
        /*0164*/ 	.word	0x00000050
        /*0168*/ 	.short	0x0100
        /*016a*/ 	.byte	0x04
	.zero		1


	//   ....[6]....
        /*016c*/ 	.word	0x00000690
        /*0170*/ 	.word	0x000000ff
        /*0174*/ 	.word	0x00000018
        /*0178*/ 	.short	0x0100
        /*017a*/ 	.byte	0x04
	.zero		1


	//   ....[7]....
        /*017c*/ 	.word	0x000006a0
        /*0180*/ 	.word	0x000000ff
        /*0184*/ 	.word	0x00000058
        /*0188*/ 	.short	0x0100
        /*018a*/ 	.byte	0x04
	.zero		1


	//   ....[8]....
        /*018c*/ 	.word	0x000006b0
        /*0190*/ 	.word	0x000000ff
        /*0194*/ 	.word	0x00000020
        /*0198*/ 	.short	0x0100
        /*019a*/ 	.byte	0x04
	.zero		1


	//   ....[9]....
        /*019c*/ 	.word	0x000006c0
        /*01a0*/ 	.word	0x000000ff
        /*01a4*/ 	.word	0x00000060
        /*01a8*/ 	.short	0x0100
        /*01aa*/ 	.byte	0x04
	.zero		1


	//   ....[10]....
        /*01ac*/ 	.word	0x000006d0
        /*01b0*/ 	.word	0x000000ff
        /*01b4*/ 	.word	0x00000028
        /*01b8*/ 	.short	0x0100
        /*01ba*/ 	.byte	0x04
	.zero		1


	//   ....[11]....
        /*01bc*/ 	.word	0x000006e0
        /*01c0*/ 	.word	0x000000ff
        /*01c4*/ 	.word	0x00000068
        /*01c8*/ 	.short	0x0100
        /*01ca*/ 	.byte	0x04
	.zero		1


	//   ....[12]....
        /*01cc*/ 	.word	0x000006f0
        /*01d0*/ 	.word	0x000000ff
        /*01d4*/ 	.word	0x00000030
        /*01d8*/ 	.short	0x0100
        /*01da*/ 	.byte	0x04
	.zero		1


	//   ....[13]....
        /*01dc*/ 	.word	0x00000700
        /*01e0*/ 	.word	0x000000ff
        /*01e4*/ 	.word	0x00000070
        /*01e8*/ 	.short	0x0100
        /*01ea*/ 	.byte	0x04
	.zero		1


	//   ....[14]....
        /*01ec*/ 	.word	0x00000710
        /*01f0*/ 	.word	0x000000ff
        /*01f4*/ 	.word	0x00000038
        /*01f8*/ 	.short	0x0100
        /*01fa*/ 	.byte	0x04
	.zero		1


	//   ....[15]....
        /*01fc*/ 	.word	0x00000720
        /*0200*/ 	.word	0x000000ff
        /*0204*/ 	.word	0x00000078
        /*0208*/ 	.short	0x0100
        /*020a*/ 	.byte	0x04
	.zero		1


	//   ....[16]....
        /*020c*/ 	.word	0x00000860
        /*0210*/ 	.word	0x000000ff
        /*0214*/ 	.word	0x00000080
        /*0218*/ 	.short	0x0100
        /*021a*/ 	.byte	0x04
	.zero		1


	//   ....[17]....
        /*021c*/ 	.word	0x00000870
        /*0220*/ 	.word	0x000000ff
        /*0224*/ 	.word	0x000000a0
        /*0228*/ 	.short	0x0100
        /*022a*/ 	.byte	0x04
	.zero		1


	//   ....[18]....
        /*022c*/ 	.word	0x00000880
        /*0230*/ 	.word	0x000000ff
        /*0234*/ 	.word	0x00000088
        /*0238*/ 	.short	0x0100
        /*023a*/ 	.byte	0x04
	.zero		1


	//   ....[19]....
        /*023c*/ 	.word	0x00000890
        /*0240*/ 	.word	0x000000ff
        /*0244*/ 	.word	0x000000a8
        /*0248*/ 	.short	0x0100
        /*024a*/ 	.byte	0x04
	.zero		1


	//   ....[20]....
        /*024c*/ 	.word	0x000008a0
        /*0250*/ 	.word	0x000000ff
        /*0254*/ 	.word	0x00000090
        /*0258*/ 	.short	0x0100
        /*025a*/ 	.byte	0x04
	.zero		1


	//   ....[21]....
        /*025c*/ 	.word	0x000008b0
        /*0260*/ 	.word	0x000000ff
        /*0264*/ 	.word	0x000000b0
        /*0268*/ 	.short	0x0100
        /*026a*/ 	.byte	0x04
	.zero		1


	//   ....[22]....
        /*026c*/ 	.word	0x000008c0
        /*0270*/ 	.word	0x000000ff
        /*0274*/ 	.word	0x00000098
        /*0278*/ 	.short	0x0100
        /*027a*/ 	.byte	0x04
	.zero		1


	//   ....[23]....
        /*027c*/ 	.word	0x000008d0
        /*0280*/ 	.word	0x000000ff
        /*0284*/ 	.word	0x000000b8
        /*0288*/ 	.short	0x0100
        /*028a*/ 	.byte	0x04
	.zero		1


	//   ....[24]....
        /*028c*/ 	.word	0x000009c0
        /*0290*/ 	.word	0x000000ff
        /*0294*/ 	.word	0x000000c0
        /*0298*/ 	.short	0x0100
        /*029a*/ 	.byte	0x06
	.zero		1


	//   ....[25]....
        /*029c*/ 	.word	0x000009d0
        /*02a0*/ 	.word	0x000000ff
        /*02a4*/ 	.word	0x000000c8
        /*02a8*/ 	.short	0x0100
        /*02aa*/ 	.byte	0x06
	.zero		1


	//   ....[26]....
        /*02ac*/ 	.word	0x00000b10
        /*02b0*/ 	.word	0x000000ff
        /*02b4*/ 	.word	0x000000d0
        /*02b8*/ 	.short	0x0100
        /*02ba*/ 	.byte	0x06
	.zero		1


	//   ....[27]....
        /*02bc*/ 	.word	0x00000b20
        /*02c0*/ 	.word	0x000000ff
        /*02c4*/ 	.word	0x000000e0
        /*02c8*/ 	.short	0x0100
        /*02ca*/ 	.byte	0x06
	.zero		1


	//   ....[28]....
        /*02cc*/ 	.word	0x00000b30
        /*02d0*/ 	.word	0x000000ff
        /*02d4*/ 	.word	0x000000d8
        /*02d8*/ 	.short	0x0100
        /*02da*/ 	.byte	0x06
	.zero		1


	//   ....[29]....
        /*02dc*/ 	.word	0x00000b40
        /*02e0*/ 	.word	0x000000ff
        /*02e4*/ 	.word	0x000000e8
        /*02e8*/ 	.short	0x0100
        /*02ea*/ 	.byte	0x06
	.zero		1


	//   ....[30]....
        /*02ec*/ 	.word	0x00000c70
        /*02f0*/ 	.word	0x000000ff
        /*02f4*/ 	.word	0x000000f0
        /*02f8*/ 	.short	0x0100
        /*02fa*/ 	.byte	0x04
	.zero		1


	//   ....[31]....
        /*02fc*/ 	.word	0x00000c80
        /*0300*/ 	.word	0x000000ff
        /*0304*/ 	.word	0x00000110
        /*0308*/ 	.short	0x0100
        /*030a*/ 	.byte	0x04
	.zero		1


	//   ....[32]....
        /*030c*/ 	.word	0x00000c90
        /*0310*/ 	.word	0x000000ff
        /*0314*/ 	.word	0x000000f8
        /*0318*/ 	.short	0x0100
        /*031a*/ 	.byte	0x04
	.zero		1


	//   ....[33]....
        /*031c*/ 	.word	0x00000ca0
        /*0320*/ 	.word	0x000000ff
        /*0324*/ 	.word	0x00000118
        /*0328*/ 	.short	0x0100
        /*032a*/ 	.byte	0x04
	.zero		1


	//   ....[34]....
        /*032c*/ 	.word	0x00000cb0
        /*0330*/ 	.word	0x000000ff
        /*0334*/ 	.word	0x00000100
        /*0338*/ 	.short	0x0100
        /*033a*/ 	.byte	0x04
	.zero		1


	//   ....[35]....
        /*033c*/ 	.word	0x00000cc0
        /*0340*/ 	.word	0x000000ff
        /*0344*/ 	.word	0x00000120
        /*0348*/ 	.short	0x0100
        /*034a*/ 	.byte	0x04
	.zero		1


	//   ....[36]....
        /*034c*/ 	.word	0x00000cd0
        /*0350*/ 	.word	0x000000ff
        /*0354*/ 	.word	0x00000108
        /*0358*/ 	.short	0x0100
        /*035a*/ 	.byte	0x04
	.zero		1


	//   ....[37]....
        /*035c*/ 	.word	0x00000ce0
        /*0360*/ 	.word	0x000000ff
        /*0364*/ 	.word	0x00000128
        /*0368*/ 	.short	0x0100
        /*036a*/ 	.byte	0x04
	.zero		1


	//   ....[38]....
        /*036c*/ 	.word	0x00000dd0
        /*0370*/ 	.word	0x000000ff
        /*0374*/ 	.word	0x00000130
        /*0378*/ 	.short	0x0100
        /*037a*/ 	.byte	0x04
	.zero		1


	//   ....[39]....
        /*037c*/ 	.word	0x00000de0
        /*0380*/ 	.word	0x000000ff
        /*0384*/ 	.word	0x00000140
        /*0388*/ 	.short	0x0100
        /*038a*/ 	.byte	0x04
	.zero		1


	//   ....[40]....
        /*038c*/ 	.word	0x00000df0
        /*0390*/ 	.word	0x000000ff
        /*0394*/ 	.word	0x00000138
        /*0398*/ 	.short	0x0100
        /*039a*/ 	.byte	0x04
	.zero		1


	//   ....[41]....
        /*039c*/ 	.word	0x00000e00
        /*03a0*/ 	.word	0x000000ff
        /*03a4*/ 	.word	0x00000148
        /*03a8*/ 	.short	0x0100
        /*03aa*/ 	.byte	0x04
	.zero		1


	//   ....[42]....
        /*03ac*/ 	.word	0x00001a00
        /*03b0*/ 	.word	0x00000000
        /*03b4*/ 	.word	0x00000140
        /*03b8*/ 	.short	0x010a
        /*03ba*/ 	.byte	0xff
	.zero		1


	//   ....[43]....
        /*03bc*/ 	.word	0x00001a30
        /*03c0*/ 	.word	0x00000000
        /*03c4*/ 	.word	0x00000130
        /*03c8*/ 	.short	0x0101
        /*03ca*/ 	.byte	0xff
	.zero		1


	//   ....[44]....
        /*03cc*/ 	.word	0x00001ae0
        /*03d0*/ 	.word	0x000000ff
        /*03d4*/ 	.word	0x00000040
        /*03d8*/ 	.short	0x010a
        /*03da*/ 	.byte	0x04
	.zero		1


	//   ....[45]....
        /*03dc*/ 	.word	0x00001b60
        /*03e0*/ 	.word	0x000000ff
        /*03e4*/ 	.word	0x00000040
        /*03e8*/ 	.short	0x010a
        /*03ea*/ 	.byte	0x21
	.zero		1


	//   ....[46]....
        /*03ec*/ 	.word	0x00001cf0
        /*03f0*/ 	.word	0x000000ff
        /*03f4*/ 	.word	0x00000040
        /*03f8*/ 	.short	0x010a
        /*03fa*/ 	.byte	0x08
	.zero		1


	//   ....[47]....
        /*03fc*/ 	.word	0x00001e20
        /*0400*/ 	.word	0x000000ff
        /*0404*/ 	.word	0x000000c8
        /*0408*/ 	.short	0x0101
        /*040a*/ 	.byte	0x07
	.zero		1


	//   ....[48]....
        /*040c*/ 	.word	0x00001e40
        /*0410*/ 	.word	0x000000ff
        /*0414*/ 	.word	0x00000040
        /*0418*/ 	.short	0x010a
        /*041a*/ 	.byte	0x04
	.zero		1


	//   ....[49]....
        /*041c*/ 	.word	0x00001ec0
        /*0420*/ 	.word	0x000000ff
        /*0424*/ 	.word	0x00000040
        /*0428*/ 	.short	0x010a
        /*042a*/ 	.byte	0x11
	.zero		1


	//   ....[50]....
        /*042c*/ 	.word	0x00002050
        /*0430*/ 	.word	0x000000ff
        /*0434*/ 	.word	0x00000040
        /*0438*/ 	.short	0x010a
        /*043a*/ 	.byte	0x06
	.zero		1


	//   ....[51]....
        /*043c*/ 	.word	0x00002190
        /*0440*/ 	.word	0x00000003
        /*0444*/ 	.word	0x000000d0
        /*0448*/ 	.short	0x010a
        /*044a*/ 	.byte	0xff
	.zero		1


	//   ....[52]....
        /*044c*/ 	.word	0x000022e0
        /*0450*/ 	.word	0x00000000
        /*0454*/ 	.word	0x00000000
        /*0458*/ 	.short	0x0101
        /*045a*/ 	.byte	0xff
	.zero		1


	//   ....[53]....
        /*045c*/ 	.word	0x000028a0
        /*0460*/ 	.word	0x000000ff
        /*0464*/ 	.word	0x00000000
        /*0468*/ 	.short	0x010a
        /*046a*/ 	.byte	0x04
	.zero		1


	//   ....[54]....
        /*046c*/ 	.word	0x00002930
        /*0470*/ 	.word	0x000000ff
        /*0474*/ 	.word	0x00000000
        /*0478*/ 	.short	0x010a
        /*047a*/ 	.byte	0x05
	.zero		1


	//   ....[55]....
        /*047c*/ 	.word	0x000029c0
        /*0480*/ 	.word	0x000000ff
        /*0484*/ 	.word	0x00000000
        /*0488*/ 	.short	0x010a
        /*048a*/ 	.byte	0x05
	.zero		1


	//   ....[56]....
        /*048c*/ 	.word	0x00002a50
        /*0490*/ 	.word	0x000000ff
        /*0494*/ 	.word	0x00000000
        /*0498*/ 	.short	0x010a
        /*049a*/ 	.byte	0x05
	.zero		1


	//   ....[57]....
        /*049c*/ 	.word	0x00002ae0
        /*04a0*/ 	.word	0x000000ff
        /*04a4*/ 	.word	0x00000000
        /*04a8*/ 	.short	0x010a
        /*04aa*/ 	.byte	0x05
	.zero		1


	//   ....[58]....
        /*04ac*/ 	.word	0x00002b70
        /*04b0*/ 	.word	0x000000ff
        /*04b4*/ 	.word	0x00000000
        /*04b8*/ 	.short	0x010a
        /*04ba*/ 	.byte	0x05
	.zero		1


	//   ....[59]....
        /*04bc*/ 	.word	0x00002c00
        /*04c0*/ 	.word	0x000000ff
        /*04c4*/ 	.word	0x00000000
        /*04c8*/ 	.short	0x010a
        /*04ca*/ 	.byte	0x05
	.zero		1


	//   ....[60]....
        /*04cc*/ 	.word	0x00002ca0
        /*04d0*/ 	.word	0x00000000
        /*04d4*/ 	.word	0x00000000
        /*04d8*/ 	.short	0x010a
        /*04da*/ 	.byte	0xff
	.zero		1


	//   ....[61]....
        /*04dc*/ 	.word	0x00002de0
        /*04e0*/ 	.word	0x00000002
        /*04e4*/ 	.word	0x00000130
        /*04e8*/ 	.short	0x010a
        /*04ea*/ 	.byte	0xff
	.zero		1


	//   ....[62]....
        /*04ec*/ 	.word	0x00002e50
        /*04f0*/ 	.word	0x00000002
        /*04f4*/ 	.word	0x00000000
        /*04f8*/ 	.short	0x0101
        /*04fa*/ 	.byte	0xff
	.zero		1


	//   ....[63]....
        /*04fc*/ 	.word	0x00002e70
        /*0500*/ 	.word	0x000000ff
        /*0504*/ 	.word	0x000000e0
        /*0508*/ 	.short	0x010a
        /*050a*/ 	.byte	0x04
	.zero		1


	//   ....[64]....
        /*050c*/ 	.word	0x00002f90
        /*0510*/ 	.word	0x00000002
        /*0514*/ 	.word	0x000000d0
        /*0518*/ 	.short	0x010a
        /*051a*/ 	.byte	0xff
	.zero		1


	//   ....[65]....
        /*051c*/ 	.word	0x00003090
        /*0520*/ 	.word	0x00000002
        /*0524*/ 	.word	0x00000000
        /*0528*/ 	.short	0x0101
        /*052a*/ 	.byte	0xff
	.zero		1


	//   ....[66]....
        /*052c*/ 	.word	0x00003120
        /*0530*/ 	.word	0x000000ff
        /*0534*/ 	.word	0x000000e0
        /*0538*/ 	.short	0x0106
        /*053a*/ 	.byte	0x04
	.zero		1


	//   ....[67]....
        /*053c*/ 	.word	0x00003140
        /*0540*/ 	.word	0x000000ff
        /*0544*/ 	.word	0x000000e0
        /*0548*/ 	.short	0x010a
        /*054a*/ 	.byte	0x04
	.zero		1


	//   ....[68]....
        /*054c*/ 	.word	0x000031d0
        /*0550*/ 	.word	0x000000ff
        /*0554*/ 	.word	0x000000e0
        /*0558*/ 	.short	0x0106
        /*055a*/ 	.byte	0x07
	.zero		1


	//   ....[69]....
        /*055c*/ 	.word	0x00003210
        /*0560*/ 	.word	0x00000000
        /*0564*/ 	.word	0x000000e0
        /*0568*/ 	.short	0x010a
        /*056a*/ 	.byte	0xff
	.zero		1


	//   ....[70]....
        /*056c*/ 	.word	0x00003770
        /*0570*/ 	.word	0x00000000
        /*0574*/ 	.word	0x000000d0
        /*0578*/ 	.short	0x010a
        /*057a*/ 	.byte	0xff
	.zero		1


	//   ....[71]....
        /*057c*/ 	.word	0x00003870
        /*0580*/ 	.word	0x00000003
        /*0584*/ 	.word	0x00000000
        /*0588*/ 	.short	0x0101
        /*058a*/ 	.byte	0xff
	.zero		1


	//   ....[72]....
        /*058c*/ 	.word	0x00003880
        /*0590*/ 	.word	0x000000ff
        /*0594*/ 	.word	0x00000000
        /*0598*/ 	.short	0x010a
        /*059a*/ 	.byte	0x04
	.zero		1


	//   ....[73]....
        /*059c*/ 	.word	0x00003900
        /*05a0*/ 	.word	0x000000ff
        /*05a4*/ 	.word	0x00000110
        /*05a8*/ 	.short	0x010a
        /*05aa*/ 	.byte	0x1f
	.zero		1


	//   ....[74]....
        /*05ac*/ 	.word	0x000039e0
        /*05b0*/ 	.word	0x000000ff
        /*05b4*/ 	.word	0x00000000
        /*05b8*/ 	.short	0x010a
        /*05ba*/ 	.byte	0x05
	.zero		1


	//   ....[75]....
        /*05bc*/ 	.word	0x00003b20
        /*05c0*/ 	.word	0x000000ff
        /*05c4*/ 	.word	0x00000000
        /*05c8*/ 	.short	0x010a
        /*05ca*/ 	.byte	0x04
	.zero		1


	//   ....[76]....
        /*05cc*/ 	.word	0x00003db0
        /*05d0*/ 	.word	0x000000ff
        /*05d4*/ 	.word	0x00000000
        /*05d8*/ 	.short	0x010a
        /*05da*/ 	.byte	0x04
	.zero		1


	//   ....[77]....
        /*05dc*/ 	.word	0x00003e40
        /*05e0*/ 	.word	0x000000ff
        /*05e4*/ 	.word	0x00000000
        /*05e8*/ 	.short	0x010a
        /*05ea*/ 	.byte	0x05
	.zero		1


	//   ....[78]....
        /*05ec*/ 	.word	0x00003ed0
        /*05f0*/ 	.word	0x000000ff
        /*05f4*/ 	.word	0x00000000
        /*05f8*/ 	.short	0x010a
        /*05fa*/ 	.byte	0x05
	.zero		1


	//   ....[79]....
        /*05fc*/ 	.word	0x00003f60
        /*0600*/ 	.word	0x000000ff
        /*0604*/ 	.word	0x00000000
        /*0608*/ 	.short	0x010a
        /*060a*/ 	.byte	0x04
	.zero		1


	//   ....[80]....
        /*060c*/ 	.word	0x00004470
        /*0610*/ 	.word	0x0000000c
        /*0614*/ 	.word	0x000000d0
        /*0618*/ 	.short	0x010a
        /*061a*/ 	.byte	0xff
	.zero		1


	//   ....[81]....
        /*061c*/ 	.word	0x000045e0
        /*0620*/ 	.word	0x00000000
        /*0624*/ 	.word	0x00000000
        /*0628*/ 	.short	0x0101
        /*062a*/ 	.byte	0xff
	.zero		1


	//   ....[82]....
        /*062c*/ 	.word	0x00004a70
        /*0630*/ 	.word	0x000000ff
        /*0634*/ 	.word	0x000000c8
        /*0638*/ 	.short	0x010a
        /*063a*/ 	.byte	0x15
	.zero		1


	//   ....[83]....
        /*063c*/ 	.word	0x00004bf0
        /*0640*/ 	.word	0x000000ff
        /*0644*/ 	.word	0x000000a0
        /*0648*/ 	.short	0x010a
        /*064a*/ 	.byte	0x15
	.zero		1


	//   ....[84]....
        /*064c*/ 	.word	0x00004d60
        /*0650*/ 	.word	0x000000ff
        /*0654*/ 	.word	0x00000080
        /*0658*/ 	.short	0x010b
        /*065a*/ 	.byte	0x15
	.zero		1


	//   ....[85]....
        /*065c*/ 	.word	0x00004d70
        /*0660*/ 	.word	0x000000ff
        /*0664*/ 	.word	0x00000000
        /*0668*/ 	.short	0x0101
        /*066a*/ 	.byte	0x28
	.zero		1


	//   ....[86]....
        /*066c*/ 	.word	0x00004d80
        /*0670*/ 	.word	0x000000ff
        /*0674*/ 	.word	0x000000a8
        /*0678*/ 	.short	0x010a
        /*067a*/ 	.byte	0x15
	.zero		1


	//   ....[87]....
        /*067c*/ 	.word	0x00004ed0
        /*0680*/ 	.word	0x000000ff
        /*0684*/ 	.word	0x00000088
        /*0688*/ 	.short	0x010b
        /*068a*/ 	.byte	0x15
	.zero		1


	//   ....[88]....
        /*068c*/ 	.word	0x00004ee0
        /*0690*/ 	.word	0x000000ff
        /*0694*/ 	.word	0x00000000
        /*0698*/ 	.short	0x0101
        /*069a*/ 	.byte	0x27
	.zero		1


	//   ....[89]....
        /*069c*/ 	.word	0x00004ef0
        /*06a0*/ 	.word	0x000000ff
        /*06a4*/ 	.word	0x000000b0
        /*06a8*/ 	.short	0x010a
        /*06aa*/ 	.byte	0x15
	.zero		1


	//   ....[90]....
        /*06ac*/ 	.word	0x00005030
        /*06b0*/ 	.word	0x000000ff
        /*06b4*/ 	.word	0x00000090
        /*06b8*/ 	.short	0x010b
        /*06ba*/ 	.byte	0x15
	.zero		1


	//   ....[91]....
        /*06bc*/ 	.word	0x00005040
        /*06c0*/ 	.word	0x000000ff
        /*06c4*/ 	.word	0x00000000
        /*06c8*/ 	.short	0x0101
        /*06ca*/ 	.byte	0x26
	.zero		1


	//   ....[92]....
        /*06cc*/ 	.word	0x00005050
        /*06d0*/ 	.word	0x000000ff
        /*06d4*/ 	.word	0x000000b8
        /*06d8*/ 	.short	0x010a
        /*06da*/ 	.byte	0x15
	.zero		1


	//   ....[93]....
        /*06dc*/ 	.word	0x00005250
        /*06e0*/ 	.word	0x000000ff
        /*06e4*/ 	.word	0x00000098
        /*06e8*/ 	.short	0x010b
        /*06ea*/ 	.byte	0x15
	.zero		1


	//   ....[94]....
        /*06ec*/ 	.word	0x00005260
        /*06f0*/ 	.word	0x000000ff
        /*06f4*/ 	.word	0x00000000
        /*06f8*/ 	.short	0x0101
        /*06fa*/ 	.byte	0x25
	.zero		1


	//   ....[95]....
        /*06fc*/ 	.word	0x00005290
        /*0700*/ 	.word	0x000000ff
        /*0704*/ 	.word	0x000000a0
        /*0708*/ 	.short	0x010a
        /*070a*/ 	.byte	0x15
	.zero		1


	//   ....[96]....
        /*070c*/ 	.word	0x000052b0
        /*0710*/ 	.word	0x000000ff
        /*0714*/ 	.word	0x000000a8
        /*0718*/ 	.short	0x010a
        /*071a*/ 	.byte	0x15
	.zero		1


	//   ....[97]....
        /*071c*/ 	.word	0x000052d0
        /*0720*/ 	.word	0x000000ff
        /*0724*/ 	.word	0x000000b0
        /*0728*/ 	.short	0x010a
        /*072a*/ 	.byte	0x15
	.zero		1


	//   ....[98]....
        /*072c*/ 	.word	0x00005310
        /*0730*/ 	.word	0x00000000
        /*0734*/ 	.word	0x000000b8
        /*0738*/ 	.short	0x010a
        /*073a*/ 	.byte	0xff
	.zero		1


	//   ....[99]....
        /*073c*/ 	.word	0x00005650
        /*0740*/ 	.word	0x00000003
        /*0744*/ 	.word	0x000000d0
        /*0748*/ 	.short	0x010a
        /*074a*/ 	.byte	0xff
	.zero		1


	//   ....[100]....
        /*074c*/ 	.word	0x000057d0
        /*0750*/ 	.word	0x00000000
        /*0754*/ 	.word	0x00000000
        /*0758*/ 	.short	0x0101
        /*075a*/ 	.byte	0xff
	.zero		1


	//   ....[101]....
        /*075c*/ 	.word	0x000062f0
        /*0760*/ 	.word	0x000000ff
        /*0764*/ 	.word	0x00000080
        /*0768*/ 	.short	0x010a
        /*076a*/ 	.byte	0x2c
	.zero		1


	//   ....[102]....
        /*076c*/ 	.word	0x00006330
        /*0770*/ 	.word	0x0000001a
        /*0774*/ 	.word	0x000000f0
        /*0778*/ 	.short	0x010a
        /*077a*/ 	.byte	0xff
	.zero		1


	//   ....[103]....
        /*077c*/ 	.word	0x00006440
        /*0780*/ 	.word	0x000000ff
        /*0784*/ 	.word	0x00000080
        /*0788*/ 	.short	0x010a
        /*078a*/ 	.byte	0x2c
	.zero		1


	//   ....[104]....
        /*078c*/ 	.word	0x00006520
        /*0790*/ 	.word	0x0000001a
        /*0794*/ 	.word	0x000000f0
        /*0798*/ 	.short	0x010a
        /*079a*/ 	.byte	0xff
	.zero		1


	//   ....[105]....
        /*079c*/ 	.word	0x00006c50
        /*07a0*/ 	.word	0x00000000
        /*07a4*/ 	.word	0x00000000
        /*07a8*/ 	.short	0x0101
        /*07aa*/ 	.byte	0xff
	.zero		1


	//   ....[106]....
        /*07ac*/ 	.word	0x00006c60
        /*07b0*/ 	.word	0x00000004
        /*07b4*/ 	.word	0x00000080
        /*07b8*/ 	.short	0x010a
        /*07ba*/ 	.byte	0xff
	.zero		1


	//   ....[107]....
        /*07bc*/ 	.word	0x00006d20
        /*07c0*/ 	.word	0x00000004
        /*07c4*/ 	.word	0x00000080
        /*07c8*/ 	.short	0x010a
        /*07ca*/ 	.byte	0xff
	.zero		1


	//   ....[108]....
        /*07cc*/ 	.word	0x000074e0
        /*07d0*/ 	.word	0x00000000
        /*07d4*/ 	.word	0x00000000
        /*07d8*/ 	.short	0x0101
        /*07da*/ 	.byte	0xff
	.zero		1


	//   ....[109]....
        /*07dc*/ 	.word	0x00007500
        /*07e0*/ 	.word	0x00000002
        /*07e4*/ 	.word	0x00000080
        /*07e8*/ 	.short	0x010a
        /*07ea*/ 	.byte	0xff
	.zero		1


	//   ....[110]....
        /*07ec*/ 	.word	0x000075b0
        /*07f0*/ 	.word	0x00000002
        /*07f4*/ 	.word	0x00000080
        /*07f8*/ 	.short	0x010a
        /*07fa*/ 	.byte	0xff
	.zero		1


	//   ....[111]....
        /*07fc*/ 	.word	0x00007d60
        /*0800*/ 	.word	0x00000000
        /*0804*/ 	.word	0x00000000
        /*0808*/ 	.short	0x0101
        /*080a*/ 	.byte	0xff
	.zero		1


	//   ....[112]....
        /*080c*/ 	.word	0x00007d80
        /*0810*/ 	.word	0x00000003
        /*0814*/ 	.word	0x00000080
        /*0818*/ 	.short	0x010a
        /*081a*/ 	.byte	0xff
	.zero		1


	//   ....[113]....
        /*081c*/ 	.word	0x00007e30
        /*0820*/ 	.word	0x00000003
        /*0824*/ 	.word	0x00000080
        /*0828*/ 	.short	0x010a
        /*082a*/ 	.byte	0xff
	.zero		1


	//   ....[114]....
        /*082c*/ 	.word	0x00008240
        /*0830*/ 	.word	0x000000ff
        /*0834*/ 	.word	0x00000000
        /*0838*/ 	.short	0x0101
        /*083a*/ 	.byte	0x04
	.zero		1


	//   ....[115]....
        /*083c*/ 	.word	0x00008650
        /*0840*/ 	.word	0x00000000
        /*0844*/ 	.word	0x00000000
        /*0848*/ 	.short	0x0101
        /*084a*/ 	.byte	0xff
	.zero		1


	//   ....[116]....
        /*084c*/ 	.word	0x00008900
        /*0850*/ 	.word	0x000000ff
        /*0854*/ 	.word	0x00000000
        /*0858*/ 	.short	0x0101
        /*085a*/ 	.byte	0x04
	.zero		1


	//   ....[117]....
        /*085c*/ 	.word	0x00008920
        /*0860*/ 	.word	0x00000000
        /*0864*/ 	.word	0x00000140
        /*0868*/ 	.short	0x010a
        /*086a*/ 	.byte	0xff
	.zero		1


	//   ....[118]....
        /*086c*/ 	.word	0x00008980
        /*0870*/ 	.word	0x00000000
        /*0874*/ 	.word	0x00000040
        /*0878*/ 	.short	0x010a
        /*087a*/ 	.byte	0xff
	.zero		1


	//   ....[119]....
        /*087c*/ 	.word	0x000089e0
        /*0880*/ 	.word	0x00000000
        /*0884*/ 	.word	0x00000040
        /*0888*/ 	.short	0x010a
        /*088a*/ 	.byte	0xff
	.zero		1


	//   ....[120]....
        /*088c*/ 	.word	0x00008a30
        /*0890*/ 	.word	0x00000003
        /*0894*/ 	.word	0x000000d0
        /*0898*/ 	.short	0x010a
        /*089a*/ 	.byte	0xff
	.zero		1


	//   ....[121]....
        /*089c*/ 	.word	0x00008a90
        /*08a0*/ 	.word	0x00000000
        /*08a4*/ 	.word	0x00000000
        /*08a8*/ 	.short	0x010a
        /*08aa*/ 	.byte	0xff
	.zero		1


	//   ....[122]....
        /*08ac*/ 	.word	0x00008af0
        /*08b0*/ 	.word	0x00000000
        /*08b4*/ 	.word	0x00000000
        /*08b8*/ 	.short	0x010a
        /*08ba*/ 	.byte	0xff
	.zero		1


	//   ....[123]....
        /*08bc*/ 	.word	0x00008b50
        /*08c0*/ 	.word	0x00000000
        /*08c4*/ 	.word	0x00000000
        /*08c8*/ 	.short	0x010a
        /*08ca*/ 	.byte	0xff
	.zero		1


	//   ....[124]....
        /*08cc*/ 	.word	0x00008bb0
        /*08d0*/ 	.word	0x00000000
        /*08d4*/ 	.word	0x00000000
        /*08d8*/ 	.short	0x010a
        /*08da*/ 	.byte	0xff
	.zero		1


	//   ....[125]....
        /*08dc*/ 	.word	0x00008c10
        /*08e0*/ 	.word	0x00000000
        /*08e4*/ 	.word	0x00000000
        /*08e8*/ 	.short	0x010a
        /*08ea*/ 	.byte	0xff
	.zero		1


	//   ....[126]....
        /*08ec*/ 	.word	0x00008c70
        /*08f0*/ 	.word	0x00000000
        /*08f4*/ 	.word	0x00000000
        /*08f8*/ 	.short	0x010a
        /*08fa*/ 	.byte	0xff
	.zero		1


	//   ....[127]....
        /*08fc*/ 	.word	0x00008cd0
        /*0900*/ 	.word	0x00000000
        /*0904*/ 	.word	0x00000000
        /*0908*/ 	.short	0x010a
        /*090a*/ 	.byte	0xff
	.zero		1


	//   ....[128]....
        /*090c*/ 	.word	0x00008d20
        /*0910*/ 	.word	0x00000002
        /*0914*/ 	.word	0x00000130
        /*0918*/ 	.short	0x010a
        /*091a*/ 	.byte	0xff
	.zero		1


	//   ....[129]....
        /*091c*/ 	.word	0x00008d80
        /*0920*/ 	.word	0x00000002
        /*0924*/ 	.word	0x000000e0
        /*0928*/ 	.short	0x010a
        /*092a*/ 	.byte	0xff
	.zero		1


	//   ....[130]....
        /*092c*/ 	.word	0x00008dd0
        /*0930*/ 	.word	0x00000002
        /*0934*/ 	.word	0x000000d0
        /*0938*/ 	.short	0x010a
        /*093a*/ 	.byte	0xff
	.zero		1


	//   ....[131]....
        /*093c*/ 	.word	0x00008e30
        /*0940*/ 	.word	0x00000000
        /*0944*/ 	.word	0x000000e0
        /*0948*/ 	.short	0x010a
        /*094a*/ 	.byte	0xff
	.zero		1


	//   ....[132]....
        /*094c*/ 	.word	0x00008e80
        /*0950*/ 	.word	0x00000000
        /*0954*/ 	.word	0x000000d0
        /*0958*/ 	.short	0x010a
        /*095a*/ 	.byte	0xff
	.zero		1


	//   ....[133]....
        /*095c*/ 	.word	0x00008ee0
        /*0960*/ 	.word	0x00000002
        /*0964*/ 	.word	0x00000110
        /*0968*/ 	.short	0x010a
        /*096a*/ 	.byte	0xff
	.zero		1


	//   ....[134]....
        /*096c*/ 	.word	0x00008f40
        /*0970*/ 	.word	0x00000000
        /*0974*/ 	.word	0x00000000
        /*0978*/ 	.short	0x010a
        /*097a*/ 	.byte	0xff
	.zero		1


	//   ....[135]....
        /*097c*/ 	.word	0x00008fa0
        /*0980*/ 	.word	0x00000000
        /*0984*/ 	.word	0x00000000
        /*0988*/ 	.short	0x010a
        /*098a*/ 	.byte	0xff
	.zero		1


	//   ....[136]....
        /*098c*/ 	.word	0x00009000
        /*0990*/ 	.word	0x00000000
        /*0994*/ 	.word	0x00000000
        /*0998*/ 	.short	0x010a
        /*099a*/ 	.byte	0xff
	.zero		1


	//   ....[137]....
        /*099c*/ 	.word	0x00009060
        /*09a0*/ 	.word	0x00000000
        /*09a4*/ 	.word	0x00000000
        /*09a8*/ 	.short	0x010a
        /*09aa*/ 	.byte	0xff
	.zero		1


	//   ....[138]....
        /*09ac*/ 	.word	0x000090c0
        /*09b0*/ 	.word	0x00000000
        /*09b4*/ 	.word	0x00000000
        /*09b8*/ 	.short	0x010a
        /*09ba*/ 	.byte	0xff
	.zero		1


	//   ....[139]....
        /*09bc*/ 	.word	0x00009110
        /*09c0*/ 	.word	0x0000000c
        /*09c4*/ 	.word	0x000000d0
        /*09c8*/ 	.short	0x010a
        /*09ca*/ 	.byte	0xff
	.zero		1


	//   ....[140]....
        /*09cc*/ 	.word	0x00009170
        /*09d0*/ 	.word	0x00000000
        /*09d4*/ 	.word	0x000000c8
        /*09d8*/ 	.short	0x010a
        /*09da*/ 	.byte	0xff
	.zero		1


	//   ....[141]....
        /*09dc*/ 	.word	0x000091d0
        /*09e0*/ 	.word	0x00000000
        /*09e4*/ 	.word	0x000000a0
        /*09e8*/ 	.short	0x010a
        /*09ea*/ 	.byte	0xff
	.zero		1


	//   ....[142]....
        /*09ec*/ 	.word	0x00009230
        /*09f0*/ 	.word	0x00000000
        /*09f4*/ 	.word	0x000000a8
        /*09f8*/ 	.short	0x010a
        /*09fa*/ 	.byte	0xff
	.zero		1


	//   ....[143]....
        /*09fc*/ 	.word	0x00009290
        /*0a00*/ 	.word	0x00000000
        /*0a04*/ 	.word	0x000000b0
        /*0a08*/ 	.short	0x010a
        /*0a0a*/ 	.byte	0xff
	.zero		1


	//   ....[144]....
        /*0a0c*/ 	.word	0x000092f0
        /*0a10*/ 	.word	0x00000000
        /*0a14*/ 	.word	0x000000b8
        /*0a18*/ 	.short	0x010a
        /*0a1a*/ 	.byte	0xff
	.zero		1


	//   ....[145]....
        /*0a1c*/ 	.word	0x00009350
        /*0a20*/ 	.word	0x00000000
        /*0a24*/ 	.word	0x000000a0
        /*0a28*/ 	.short	0x010a
        /*0a2a*/ 	.byte	0xff
	.zero		1


	//   ....[146]....
        /*0a2c*/ 	.word	0x000093b0
        /*0a30*/ 	.word	0x00000000
        /*0a34*/ 	.word	0x000000a8
        /*0a38*/ 	.short	0x010a
        /*0a3a*/ 	.byte	0xff
	.zero		1


	//   ....[147]....
        /*0a3c*/ 	.word	0x00009410
        /*0a40*/ 	.word	0x00000000
        /*0a44*/ 	.word	0x000000b0
        /*0a48*/ 	.short	0x010a
        /*0a4a*/ 	.byte	0xff
	.zero		1


	//   ....[148]....
        /*0a4c*/ 	.word	0x00009460
        /*0a50*/ 	.word	0x00000003
        /*0a54*/ 	.word	0x000000d0
        /*0a58*/ 	.short	0x010a
        /*0a5a*/ 	.byte	0xff
	.zero		1


	//   ....[149]....
        /*0a5c*/ 	.word	0x000094c0
        /*0a60*/ 	.word	0x00000000
        /*0a64*/ 	.word	0x00000080
        /*0a68*/ 	.short	0x010a
        /*0a6a*/ 	.byte	0xff
	.zero		1


	//   ....[150]....
        /*0a6c*/ 	.word	0x00009510
        /*0a70*/ 	.word	0x0000001a
        /*0a74*/ 	.word	0x000000f0
        /*0a78*/ 	.short	0x010a
        /*0a7a*/ 	.byte	0xff
	.zero		1


	//   ....[151]....
        /*0a7c*/ 	.word	0x00009560
        /*0a80*/ 	.word	0x00000004
        /*0a84*/ 	.word	0x00000080
        /*0a88*/ 	.short	0x010a
        /*0a8a*/ 	.byte	0xff
	.zero		1


	//   ....[152]....
        /*0a8c*/ 	.word	0x000095b0
        /*0a90*/ 	.word	0x00000002
        /*0a94*/ 	.word	0x00000080
        /*0a98*/ 	.short	0x010a
        /*0a9a*/ 	.byte	0xff
	.zero		1


	//   ....[153]....
        /*0a9c*/ 	.word	0x00009600
        /*0aa0*/ 	.word	0x00000003
        /*0aa4*/ 	.word	0x00000080
        /*0aa8*/ 	.short	0x010a
        /*0aaa*/ 	.byte	0xff
	.zero		1


	//----- nvinfo : EIATTR_NUM_MBARRIERS
	.align		4
.L_47:
        /*0aac*/ 	.byte	0x03, 0x38
        /*0aae*/ 	.short	0x002a


	//----- nvinfo : EIATTR_EXIT_INSTR_OFFSETS
	.align		4
        /*0ab0*/ 	.byte	0x04, 0x1c
        /*0ab2*/ 	.short	(.L_49 - .L_48)


	//   ....[0]....
.L_48:
        /*0ab4*/ 	.word	0x00002cd0


	//   ....[1]....
        /*0ab8*/ 	.word	0x000031e0


	//   ....[2]....
        /*0abc*/ 	.word	0x00003240


	//   ....[3]....
        /*0ac0*/ 	.word	0x000041c0


	//   ....[4]....
        /*0ac4*/ 	.word	0x00005340


	//   ....[5]....
        /*0ac8*/ 	.word	0x00005380


	//   ....[6]....
        /*0acc*/ 	.word	0x000087e0


	//   ....[7]....
        /*0ad0*/ 	.word	0x00008860


	//   ....[8]....
        /*0ad4*/ 	.word	0x00008890


	//   ....[9]....
        /*0ad8*/ 	.word	0x00008910


	//----- nvinfo : EIATTR_MAX_THREADS
	.align		4
.L_49:
        /*0adc*/ 	.byte	0x04, 0x05
        /*0ade*/ 	.short	(.L_51 - .L_50)
.L_50:
        /*0ae0*/ 	.word	0x00000100
        /*0ae4*/ 	.word	0x00000001
        /*0ae8*/ 	.word	0x00000001


	//----- nvinfo : EIATTR_CRS_STACK_SIZE
	.align		4
.L_51:
        /*0aec*/ 	.byte	0x04, 0x1e
        /*0aee*/ 	.short	(.L_53 - .L_52)
.L_52:
        /*0af0*/ 	.word	0x00000000


	//----- nvinfo : EIATTR_CBANK_PARAM_SIZE
	.align		4
.L_53:
        /*0af4*/ 	.byte	0x03, 0x19
        /*0af6*/ 	.short	0x0800


	//----- nvinfo : EIATTR_PARAM_CBANK
	.align		4
        /*0af8*/ 	.byte	0x04, 0x0a
        /*0afa*/ 	.short	(.L_55 - .L_54)
	.align		4
.L_54:
        /*0afc*/ 	.word	index@(.nv.constant0._ZN7cutlass13device_kernelINS_4gemm6kernel13GemmUniversalIN4cute5tupleIJiiiiEEENS1_10collective13CollectiveMmaINS1_35MainloopSm100TmaUmmaWarpSpecializedILi8ELi2ELi4ENS5_IJNS4_1CILi1EEENSA_ILi4EEESB_EEEEENS5_IJNSA_ILi64EEENSA_ILi128EEESF_EEENS_6half_tENS5_IJlSB_lEEESI_SJ_NS4_8TiledMMAINS4_8MMA_AtomIJNS4_20SM100_MMA_F16BF16_SSISI_SI_fLi64ELi128ELNS4_4UMMA5MajorE0ELSO_0ELNSN_7ScaleInE0ELSP_0EEEEEENS4_6LayoutINS5_IJSB_SB_SB_EEENS5_IJNSA_ILi0EEESU_SU_EEEEENS5_IJNS4_10UnderscoreESX_SX_EEEEENS4_23SM90_TMA_LOAD_MULTICASTENS4_14ComposedLayoutINS4_7SwizzleILi3ELi4ELi3EEENS4_18smem_ptr_flag_bitsILi16EEENSS_INS5_IJNSA_ILi8EEESF_EEENS5_IJSF_SB_EEEEEEEvNS4_8identityENS4_13SM90_TMA_LOADES1A_vS1B_EENS_8epilogue10collective18CollectiveEpilogueINS1E_23Sm100TmaWarpSpecializedILi4ELi2ELi16ELb1ELb0EEEJSH_NS5_IJNSS_ISF_SB_EENSS_INSA_ILi32EEESB_EEEEESI_SJ_SI_SJ_NS1E_6fusion15FusionCallbacksIS1I_NS1N_17LinearCombinationISI_fSI_fLNS_15FloatRoundStyleE2EEESH_S1M_JEEENS4_5SM1004TMEM4LOAD26SM100_TMEM_LOAD_16dp256b4xES1C_NS11_INS12_ILi2ELi4ELi3EEES15_NSS_INS5_IJS16_S1K_EEENS5_IJS1K_SB_EEEEEEENS4_17SM75_U32x4_LDSM_NENS4_14SM90_TMA_STOREES21_NS4_17SM90_U32x4_STSM_NENS4_39AutoVectorizingCopyWithAssumedAlignmentILi128EEEEEEvvEEEEvNT_6ParamsE)
        /*0b00*/ 	.short	0x0380
        /*0b02*/ 	.short	0x0800


	//----- nvinfo : EIATTR_SW_WAR
	.align		4
.L_55:
        /*0b04*/ 	.byte	0x04, 0x36
        /*0b06*/ 	.short	(.L_57 - .L_56)
.L_56:
        /*0b08*/ 	.word	0x00000008
.L_57:


//--------------------- .nv.callgraph             --------------------------
	.section	.nv.callgraph,"",@"SHT_CUDA_CALLGRAPH"
	.align	4
	.sectionentsize	8
	.align		4
        /*0000*/ 	.word	0x00000000
	.align		4
        /*0004*/ 	.word	0xffffffff
	.align		4
        /*0008*/ 	.word	index@(_ZN7cutlass13device_kernelINS_4gemm6kernel13GemmUniversalIN4cute5tupleIJiiiiEEENS1_10collective13CollectiveMmaINS1_35MainloopSm100TmaUmmaWarpSpecializedILi8ELi2ELi4ENS5_IJNS4_1CILi1EEENSA_ILi4EEESB_EEEEENS5_IJNSA_ILi64EEENSA_ILi128EEESF_EEENS_6half_tENS5_IJlSB_lEEESI_SJ_NS4_8TiledMMAINS4_8MMA_AtomIJNS4_20SM100_MMA_F16BF16_SSISI_SI_fLi64ELi128ELNS4_4UMMA5MajorE0ELSO_0ELNSN_7ScaleInE0ELSP_0EEEEEENS4_6LayoutINS5_IJSB_SB_SB_EEENS5_IJNSA_ILi0EEESU_SU_EEEEENS5_IJNS4_10UnderscoreESX_SX_EEEEENS4_23SM90_TMA_LOAD_MULTICASTENS4_14ComposedLayoutINS4_7SwizzleILi3ELi4ELi3EEENS4_18smem_ptr_flag_bitsILi16EEENSS_INS5_IJNSA_ILi8EEESF_EEENS5_IJSF_SB_EEEEEEEvNS4_8identityENS4_13SM90_TMA_LOADES1A_vS1B_EENS_8epilogue10collective18CollectiveEpilogueINS1E_23Sm100TmaWarpSpecializedILi4ELi2ELi16ELb1ELb0EEEJSH_NS5_IJNSS_ISF_SB_EENSS_INSA_ILi32EEESB_EEEEESI_SJ_SI_SJ_NS1E_6fusion15FusionCallbacksIS1I_NS1N_17LinearCombinationISI_fSI_fLNS_15FloatRoundStyleE2EEESH_S1M_JEEENS4_5SM1004TMEM4LOAD26SM100_TMEM_LOAD_16dp256b4xES1C_NS11_INS12_ILi2ELi4ELi3EEES15_NSS_INS5_IJS16_S1K_EEENS5_IJS1K_SB_EEEEEEENS4_17SM75_U32x4_LDSM_NENS4_14SM90_TMA_STOREES21_NS4_17SM90_U32x4_STSM_NENS4_39AutoVectorizingCopyWithAssumedAlignmentILi128EEEEEEvvEEEEvNT_6ParamsE)
	.align		4
        /*000c*/ 	.word	index@(__assertfail)
	.align		4
        /*0010*/ 	.word	0x00000000
	.align		4
        /*0014*/ 	.word	0xfffffffe
	.align		4
        /*0018*/ 	.word	0x00000000
	.align		4
        /*001c*/ 	.word	0xfffffffd
	.align		4
        /*0020*/ 	.word	0x00000000
	.align		4
        /*0024*/ 	.word	0xfffffffc


//--------------------- .nv.constant4             --------------------------
	.section	.nv.constant4,"a",@progbits
	.align	8
	.align		8
.nv.constant4:
        /*0000*/ 	.dword	__assertfail
	.align		8
        /*0008*/ 	.dword	__unnamed_1
	.align		8
        /*0010*/ 	.dword	__unnamed_2
	.align		8
        /*0018*/ 	.dword	_ZN40_INTERNAL_7777d383_4_k_cu_5bb6ab9d_268454cuda3std3__45__cpo5beginE
	.align		8
        /*0020*/ 	.dword	_ZN40_INTERNAL_7777d383_4_k_cu_5bb6ab9d_268454cuda3std3__45__cpo3endE
	.align		8
        /*0028*/ 	.dword	_ZN40_INTERNAL_7777d383_4_k_cu_5bb6ab9d_268454cuda3std3__45__cpo6cbeginE
	.align		8
        /*0030*/ 	.dword	_ZN40_INTERNAL_7777d383_4_k_cu_5bb6ab9d_268454cuda3std3__45__cpo4cendE
	.align		8
        /*0038*/ 	.dword	_ZN40_INTERNAL_7777d383_4_k_cu_5bb6ab9d_268454cuda3std3__442_GLOBAL__N__7777d383_4_k_cu_5bb6ab9d_268456ignoreE
	.align		8
        /*0040*/ 	.dword	_ZN40_INTERNAL_7777d383_4_k_cu_5bb6ab9d_268454cuda3std3__419piecewise_constructE
	.align		8
        /*0048*/ 	.dword	_ZN40_INTERNAL_7777d383_4_k_cu_5bb6ab9d_268454cuda3std3__48in_placeE
	.align		8
        /*0050*/ 	.dword	_ZN40_INTERNAL_7777d383_4_k_cu_5bb6ab9d_268454cuda3std6ranges3__45__cpo4swapE
	.align		8
        /*0058*/ 	.dword	_ZN40_INTERNAL_7777d383_4_k_cu_5bb6ab9d_268454cuda3std6ranges3__45__cpo9iter_moveE
	.align		8
        /*0060*/ 	.dword	_ZN40_INTERNAL_7777d383_4_k_cu_5bb6ab9d_268454cute7productE
	.align		8
        /*0068*/ 	.dword	_ZN40_INTERNAL_7777d383_4_k_cu_5bb6ab9d_268454cute1_E
	.align		8
        /*0070*/ 	.dword	$str$25
	.align		8
        /*0078*/ 	.dword	$str$26
	.align		8
        /*0080*/ 	.dword	$str$27
	.align		8
        /*0088*/ 	.dword	$str$28


//--------------------- .text._ZN7cutlass13device_kernelINS_4gemm6kernel13GemmUniversalIN4cute5tupleIJiiiiEEENS1_10collective13CollectiveMmaINS1_35MainloopSm100TmaUmmaWarpSpecializedILi8ELi2ELi4ENS5_IJNS4_1CILi1EEENSA_ILi4EEESB_EEEEENS5_IJNSA_ILi64EEENSA_ILi128EEESF_EEENS_6half_tENS5_IJlSB_lEEESI_SJ_NS4_8TiledMMAINS4_8MMA_AtomIJNS4_20SM100_MMA_F16BF16_SSISI_SI_fLi64ELi128ELNS4_4UMMA5MajorE0ELSO_0ELNSN_7ScaleInE0ELSP_0EEEEEENS4_6LayoutINS5_IJSB_SB_SB_EEENS5_IJNSA_ILi0EEESU_SU_EEEEENS5_IJNS4_10UnderscoreESX_SX_EEEEENS4_23SM90_TMA_LOAD_MULTICASTENS4_14ComposedLayoutINS4_7SwizzleILi3ELi4ELi3EEENS4_18smem_ptr_flag_bitsILi16EEENSS_INS5_IJNSA_ILi8EEESF_EEENS5_IJSF_SB_EEEEEEEvNS4_8identityENS4_13SM90_TMA_LOADES1A_vS1B_EENS_8epilogue10collective18CollectiveEpilogueINS1E_23Sm100TmaWarpSpecializedILi4ELi2ELi16ELb1ELb0EEEJSH_NS5_IJNSS_ISF_SB_EENSS_INSA_ILi32EEESB_EEEEESI_SJ_SI_SJ_NS1E_6fusion15FusionCallbacksIS1I_NS1N_17LinearCombinationISI_fSI_fLNS_15FloatRoundStyleE2EEESH_S1M_JEEENS4_5SM1004TMEM4LOAD26SM100_TMEM_LOAD_16dp256b4xES1C_NS11_INS12_ILi2ELi4ELi3EEES15_NSS_INS5_IJS16_S1K_EEENS5_IJS1K_SB_EEEEEEENS4_17SM75_U32x4_LDSM_NENS4_14SM90_TMA_STOREES21_NS4_17SM90_U32x4_STSM_NENS4_39AutoVectorizingCopyWithAssumedAlignmentILi128EEEEEEvvEEEEvNT_6ParamsE --------------------------
	.section	.text._ZN7cutlass13device_kernelINS_4gemm6kernel13GemmUniversalIN4cute5tupleIJiiiiEEENS1_10collective13CollectiveMmaINS1_35MainloopSm100TmaUmmaWarpSpecializedILi8ELi2ELi4ENS5_IJNS4_1CILi1EEENSA_ILi4EEESB_EEEEENS5_IJNSA_ILi64EEENSA_ILi128EEESF_EEENS_6half_tENS5_IJlSB_lEEESI_SJ_NS4_8TiledMMAINS4_8MMA_AtomIJNS4_20SM100_MMA_F16BF16_SSISI_SI_fLi64ELi128ELNS4_4UMMA5MajorE0ELSO_0ELNSN_7ScaleInE0ELSP_0EEEEEENS4_6LayoutINS5_IJSB_SB_SB_EEENS5_IJNSA_ILi0EEESU_SU_EEEEENS5_IJNS4_10UnderscoreESX_SX_EEEEENS4_23SM90_TMA_LOAD_MULTICASTENS4_14ComposedLayoutINS4_7SwizzleILi3ELi4ELi3EEENS4_18smem_ptr_flag_bitsILi16EEENSS_INS5_IJNSA_ILi8EEESF_EEENS5_IJSF_SB_EEEEEEEvNS4_8identityENS4_13SM90_TMA_LOADES1A_vS1B_EENS_8epilogue10collective18CollectiveEpilogueINS1E_23Sm100TmaWarpSpecializedILi4ELi2ELi16ELb1ELb0EEEJSH_NS5_IJNSS_ISF_SB_EENSS_INSA_ILi32EEESB_EEEEESI_SJ_SI_SJ_NS1E_6fusion15FusionCallbacksIS1I_NS1N_17LinearCombinationISI_fSI_fLNS_15FloatRoundStyleE2EEESH_S1M_JEEENS4_5SM1004TMEM4LOAD26SM100_TMEM_LOAD_16dp256b4xES1C_NS11_INS12_ILi2ELi4ELi3EEES15_NSS_INS5_IJS16_S1K_EEENS5_IJS1K_SB_EEEEEEENS4_17SM75_U32x4_LDSM_NENS4_14SM90_TMA_STOREES21_NS4_17SM90_U32x4_STSM_NENS4_39AutoVectorizingCopyWithAssumedAlignmentILi128EEEEEEvvEEEEvNT_6ParamsE,"ax",@progbits
	.align	128
.text._ZN7cutlass13device_kernelINS_4gemm6kernel13GemmUniversalIN4cute5tupleIJiiiiEEENS1_10collective13CollectiveMmaINS1_35MainloopSm100TmaUmmaWarpSpecializedILi8ELi2ELi4ENS5_IJNS4_1CILi1EEENSA_ILi4EEESB_EEEEENS5_IJNSA_ILi64EEENSA_ILi128EEESF_EEENS_6half_tENS5_IJlSB_lEEESI_SJ_NS4_8TiledMMAINS4_8MMA_AtomIJNS4_20SM100_MMA_F16BF16_SSISI_SI_fLi64ELi128ELNS4_4UMMA5MajorE0ELSO_0ELNSN_7ScaleInE0ELSP_0EEEEEENS4_6LayoutINS5_IJSB_SB_SB_EEENS5_IJNSA_ILi0EEESU_SU_EEEEENS5_IJNS4_10UnderscoreESX_SX_EEEEENS4_23SM90_TMA_LOAD_MULTICASTENS4_14ComposedLayoutINS4_7SwizzleILi3ELi4ELi3EEENS4_18smem_ptr_flag_bitsILi16EEENSS_INS5_IJNSA_ILi8EEESF_EEENS5_IJSF_SB_EEEEEEEvNS4_8identityENS4_13SM90_TMA_LOADES1A_vS1B_EENS_8epilogue10collective18CollectiveEpilogueINS1E_23Sm100TmaWarpSpecializedILi4ELi2ELi16ELb1ELb0EEEJSH_NS5_IJNSS_ISF_SB_EENSS_INSA_ILi32EEESB_EEEEESI_SJ_SI_SJ_NS1E_6fusion15FusionCallbacksIS1I_NS1N_17LinearCombinationISI_fSI_fLNS_15FloatRoundStyleE2EEESH_S1M_JEEENS4_5SM1004TMEM4LOAD26SM100_TMEM_LOAD_16dp256b4xES1C_NS11_INS12_ILi2ELi4ELi3EEES15_NSS_INS5_IJS16_S1K_EEENS5_IJS1K_SB_EEEEEEENS4_17SM75_U32x4_LDSM_NENS4_14SM90_TMA_STOREES21_NS4_17SM90_U32x4_STSM_NENS4_39AutoVectorizingCopyWithAssumedAlignmentILi128EEEEEEvvEEEEvNT_6ParamsE:
        .type           _ZN7cutlass13device_kernelINS_4gemm6kernel13GemmUniversalIN4cute5tupleIJiiiiEEENS1_10collective13CollectiveMmaINS1_35MainloopSm100TmaUmmaWarpSpecializedILi8ELi2ELi4ENS5_IJNS4_1CILi1EEENSA_ILi4EEESB_EEEEENS5_IJNSA_ILi64EEENSA_ILi128EEESF_EEENS_6half_tENS5_IJlSB_lEEESI_SJ_NS4_8TiledMMAINS4_8MMA_AtomIJNS4_20SM100_MMA_F16BF16_SSISI_SI_fLi64ELi128ELNS4_4UMMA5MajorE0ELSO_0ELNSN_7ScaleInE0ELSP_0EEEEEENS4_6LayoutINS5_IJSB_SB_SB_EEENS5_IJNSA_ILi0EEESU_SU_EEEEENS5_IJNS4_10UnderscoreESX_SX_EEEEENS4_23SM90_TMA_LOAD_MULTICASTENS4_14ComposedLayoutINS4_7SwizzleILi3ELi4ELi3EEENS4_18smem_ptr_flag_bitsILi16EEENSS_INS5_IJNSA_ILi8EEESF_EEENS5_IJSF_SB_EEEEEEEvNS4_8identityENS4_13SM90_TMA_LOADES1A_vS1B_EENS_8epilogue10collective18CollectiveEpilogueINS1E_23Sm100TmaWarpSpecializedILi4ELi2ELi16ELb1ELb0EEEJSH_NS5_IJNSS_ISF_SB_EENSS_INSA_ILi32EEESB_EEEEESI_SJ_SI_SJ_NS1E_6fusion15FusionCallbacksIS1I_NS1N_17LinearCombinationISI_fSI_fLNS_15FloatRoundStyleE2EEESH_S1M_JEEENS4_5SM1004TMEM4LOAD26SM100_TMEM_LOAD_16dp256b4xES1C_NS11_INS12_ILi2ELi4ELi3EEES15_NSS_INS5_IJS16_S1K_EEENS5_IJS1K_SB_EEEEEEENS4_17SM75_U32x4_LDSM_NENS4_14SM90_TMA_STOREES21_NS4_17SM90_U32x4_STSM_NENS4_39AutoVectorizingCopyWithAssumedAlignmentILi128EEEEEEvvEEEEvNT_6ParamsE,@function
        .size           _ZN7cutlass13device_kernelINS_4gemm6kernel13GemmUniversalIN4cute5tupleIJiiiiEEENS1_10collective13CollectiveMmaINS1_35MainloopSm100TmaUmmaWarpSpecializedILi8ELi2ELi4ENS5_IJNS4_1CILi1EEENSA_ILi4EEESB_EEEEENS5_IJNSA_ILi64EEENSA_ILi128EEESF_EEENS_6half_tENS5_IJlSB_lEEESI_SJ_NS4_8TiledMMAINS4_8MMA_AtomIJNS4_20SM100_MMA_F16BF16_SSISI_SI_fLi64ELi128ELNS4_4UMMA5MajorE0ELSO_0ELNSN_7ScaleInE0ELSP_0EEEEEENS4_6LayoutINS5_IJSB_SB_SB_EEENS5_IJNSA_ILi0EEESU_SU_EEEEENS5_IJNS4_10UnderscoreESX_SX_EEEEENS4_23SM90_TMA_LOAD_MULTICASTENS4_14ComposedLayoutINS4_7SwizzleILi3ELi4ELi3EEENS4_18smem_ptr_flag_bitsILi16EEENSS_INS5_IJNSA_ILi8EEESF_EEENS5_IJSF_SB_EEEEEEEvNS4_8identityENS4_13SM90_TMA_LOADES1A_vS1B_EENS_8epilogue10collective18CollectiveEpilogueINS1E_23Sm100TmaWarpSpecializedILi4ELi2ELi16ELb1ELb0EEEJSH_NS5_IJNSS_ISF_SB_EENSS_INSA_ILi32EEESB_EEEEESI_SJ_SI_SJ_NS1E_6fusion15FusionCallbacksIS1I_NS1N_17LinearCombinationISI_fSI_fLNS_15FloatRoundStyleE2EEESH_S1M_JEEENS4_5SM1004TMEM4LOAD26SM100_TMEM_LOAD_16dp256b4xES1C_NS11_INS12_ILi2ELi4ELi3EEES15_NSS_INS5_IJS16_S1K_EEENS5_IJS1K_SB_EEEEEEENS4_17SM75_U32x4_LDSM_NENS4_14SM90_TMA_STOREES21_NS4_17SM90_U32x4_STSM_NENS4_39AutoVectorizingCopyWithAssumedAlignmentILi128EEEEEEvvEEEEvNT_6ParamsE,(.L_x_196 - _ZN7cutlass13device_kernelINS_4gemm6kernel13GemmUniversalIN4cute5tupleIJiiiiEEENS1_10collective13CollectiveMmaINS1_35MainloopSm100TmaUmmaWarpSpecializedILi8ELi2ELi4ENS5_IJNS4_1CILi1EEENSA_ILi4EEESB_EEEEENS5_IJNSA_ILi64EEENSA_ILi128EEESF_EEENS_6half_tENS5_IJlSB_lEEESI_SJ_NS4_8TiledMMAINS4_8MMA_AtomIJNS4_20SM100_MMA_F16BF16_SSISI_SI_fLi64ELi128ELNS4_4UMMA5MajorE0ELSO_0ELNSN_7ScaleInE0ELSP_0EEEEEENS4_6LayoutINS5_IJSB_SB_SB_EEENS5_IJNSA_ILi0EEESU_SU_EEEEENS5_IJNS4_10UnderscoreESX_SX_EEEEENS4_23SM90_TMA_LOAD_MULTICASTENS4_14ComposedLayoutINS4_7SwizzleILi3ELi4ELi3EEENS4_18smem_ptr_flag_bitsILi16EEENSS_INS5_IJNSA_ILi8EEESF_EEENS5_IJSF_SB_EEEEEEEvNS4_8identityENS4_13SM90_TMA_LOADES1A_vS1B_EENS_8epilogue10collective18CollectiveEpilogueINS1E_23Sm100TmaWarpSpecializedILi4ELi2ELi16ELb1ELb0EEEJSH_NS5_IJNSS_ISF_SB_EENSS_INSA_ILi32EEESB_EEEEESI_SJ_SI_SJ_NS1E_6fusion15FusionCallbacksIS1I_NS1N_17LinearCombinationISI_fSI_fLNS_15FloatRoundStyleE2EEESH_S1M_JEEENS4_5SM1004TMEM4LOAD26SM100_TMEM_LOAD_16dp256b4xES1C_NS11_INS12_ILi2ELi4ELi3EEES15_NSS_INS5_IJS16_S1K_EEENS5_IJS1K_SB_EEEEEEENS4_17SM75_U32x4_LDSM_NENS4_14SM90_TMA_STOREES21_NS4_17SM90_U32x4_STSM_NENS4_39AutoVectorizingCopyWithAssumedAlignmentILi128EEEEEEvvEEEEvNT_6ParamsE)
        .other          _ZN7cutlass13device_kernelINS_4gemm6kernel13GemmUniversalIN4cute5tupleIJiiiiEEENS1_10collective13CollectiveMmaINS1_35MainloopSm100TmaUmmaWarpSpecializedILi8ELi2ELi4ENS5_IJNS4_1CILi1EEENSA_ILi4EEESB_EEEEENS5_IJNSA_ILi64EEENSA_ILi128EEESF_EEENS_6half_tENS5_IJlSB_lEEESI_SJ_NS4_8TiledMMAINS4_8MMA_AtomIJNS4_20SM100_MMA_F16BF16_SSISI_SI_fLi64ELi128ELNS4_4UMMA5MajorE0ELSO_0ELNSN_7ScaleInE0ELSP_0EEEEEENS4_6LayoutINS5_IJSB_SB_SB_EEENS5_IJNSA_ILi0EEESU_SU_EEEEENS5_IJNS4_10UnderscoreESX_SX_EEEEENS4_23SM90_TMA_LOAD_MULTICASTENS4_14ComposedLayoutINS4_7SwizzleILi3ELi4ELi3EEENS4_18smem_ptr_flag_bitsILi16EEENSS_INS5_IJNSA_ILi8EEESF_EEENS5_IJSF_SB_EEEEEEEvNS4_8identityENS4_13SM90_TMA_LOADES1A_vS1B_EENS_8epilogue10collective18CollectiveEpilogueINS1E_23Sm100TmaWarpSpecializedILi4ELi2ELi16ELb1ELb0EEEJSH_NS5_IJNSS_ISF_SB_EENSS_INSA_ILi32EEESB_EEEEESI_SJ_SI_SJ_NS1E_6fusion15FusionCallbacksIS1I_NS1N_17LinearCombinationISI_fSI_fLNS_15FloatRoundStyleE2EEESH_S1M_JEEENS4_5SM1004TMEM4LOAD26SM100_TMEM_LOAD_16dp256b4xES1C_NS11_INS12_ILi2ELi4ELi3EEES15_NSS_INS5_IJS16_S1K_EEENS5_IJS1K_SB_EEEEEEENS4_17SM75_U32x4_LDSM_NENS4_14SM90_TMA_STOREES21_NS4_17SM90_U32x4_STSM_NENS4_39AutoVectorizingCopyWithAssumedAlignmentILi128EEEEEEvvEEEEvNT_6ParamsE,@"STO_CUDA_ENTRY STV_DEFAULT"
_ZN7cutlass13device_kernelINS_4gemm6kernel13GemmUniversalIN4cute5tupleIJiiiiEEENS1_10collective13CollectiveMmaINS1_35MainloopSm100TmaUmmaWarpSpecializedILi8ELi2ELi4ENS5_IJNS4_1CILi1EEENSA_ILi4EEESB_EEEEENS5_IJNSA_ILi64EEENSA_ILi128EEESF_EEENS_6half_tENS5_IJlSB_lEEESI_SJ_NS4_8TiledMMAINS4_8MMA_AtomIJNS4_20SM100_MMA_F16BF16_SSISI_SI_fLi64ELi128ELNS4_4UMMA5MajorE0ELSO_0ELNSN_7ScaleInE0ELSP_0EEEEEENS4_6LayoutINS5_IJSB_SB_SB_EEENS5_IJNSA_ILi0EEESU_SU_EEEEENS5_IJNS4_10UnderscoreESX_SX_EEEEENS4_23SM90_TMA_LOAD_MULTICASTENS4_14ComposedLayoutINS4_7SwizzleILi3ELi4ELi3EEENS4_18smem_ptr_flag_bitsILi16EEENSS_INS5_IJNSA_ILi8EEESF_EEENS5_IJSF_SB_EEEEEEEvNS4_8identityENS4_13SM90_TMA_LOADES1A_vS1B_EENS_8epilogue10collective18CollectiveEpilogueINS1E_23Sm100TmaWarpSpecializedILi4ELi2ELi16ELb1ELb0EEEJSH_NS5_IJNSS_ISF_SB_EENSS_INSA_ILi32EEESB_EEEEESI_SJ_SI_SJ_NS1E_6fusion15FusionCallbacksIS1I_NS1N_17LinearCombinationISI_fSI_fLNS_15FloatRoundStyleE2EEESH_S1M_JEEENS4_5SM1004TMEM4LOAD26SM100_TMEM_LOAD_16dp256b4xES1C_NS11_INS12_ILi2ELi4ELi3EEES15_NSS_INS5_IJS16_S1K_EEENS5_IJS1K_SB_EEEEEEENS4_17SM75_U32x4_LDSM_NENS4_14SM90_TMA_STOREES21_NS4_17SM90_U32x4_STSM_NENS4_39AutoVectorizingCopyWithAssumedAlignmentILi128EEEEEEvvEEEEvNT_6ParamsE:
[----:B------:R-:W1:Y:S01]  /*0000*/  LDC R1, c[0x0][0x37c] ;  /* 0x0000df00ff017b82 */ /* 0x000e620000000800 */
[----:B------:R-:W2:Y:S01]  /*0010*/  S2R R57, SR_TID.X ;  /* 0x0000000000397919 */ /* 0x000ea20000002100 */
[----:B------:R-:W3:Y:S01]  /*0020*/  LDCU.64 UR8, c[0x0][0x890] ;  /* 0x00011200ff0877ac */ /* 0x000ee20008000a00 */
[----:B------:R-:W-:Y:S02]  /*0030*/  PRMT R45, RZ, 0x7610, R45 ;  /* 0x00007610ff2d7816 */ /* 0x000fe4000000002d */
[----:B------:R-:W-:Y:S01]  /*0040*/  ELECT P3, URZ, PT ;  /* 0x0000000000ff782f */ /* 0x000fe20003860000 */
[----:B---3--:R-:W-:-:S04]  /*0050*/  UISETP.NE.U32.AND UP0, UPT, UR8, URZ, UPT ;  /* 0x000000ff0800728c */ /* 0x008fc8000bf05070 */
[----:B------:R-:W-:Y:S01]  /*0060*/  UISETP.NE.AND.EX UP0, UPT, UR9, URZ, UPT, UP0 ;  /* 0x000000ff0900728c */ /* 0x000fe2000bf05300 */
[----:B--2---:R-:W-:-:S05]  /*0070*/  SHF.R.U32.HI R46, RZ, 0x5, R57 ;  /* 0x00000005ff2e7819 */ /* 0x004fca0000011639 */
[----:B------:R-:W2:Y:S02]  /*0080*/  SHFL.IDX PT, R0, R46, RZ, 0x1f ;  /* 0x00001fff2e007589 */ /* 0x000ea400000e0000 */
[----:B--2---:R-:W-:Y:S01]  /*0090*/  R2UR UR17, R0 ;  /* 0x00000000001172ca */ /* 0x004fe200000e0000 */
[----:B-1----:R-:W-:-:S14]  /*00a0*/  BRA.U UP0, `(.L_x_0) ;  /* 0x0000000100307547 */ /* 0x002fdc000b800000 */
[----:B------:R-:W1:Y:S02]  /*00b0*/  LDCU.64 UR4, c[0x0][0x888] ;  /* 0x00011100ff0477ac */ /* 0x000e640008000a00 */
[----:B-1----:R-:W-:-:S04]  /*00c0*/  UISETP.NE.U32.AND UP0, UPT, UR4, URZ, UPT ;  /* 0x000000ff0400728c */ /* 0x002fc8000bf05070 */
[----:B------:R-:W-:-:S09]  /*00d0*/  UISETP.NE.AND.EX UP0, UPT, UR5, URZ, UPT, UP0 ;  /* 0x000000ff0500728c */ /* 0x000fd2000bf05300 */
[----:B------:R-:W-:Y:S05]  /*00e0*/  BRA.U !UP0, `(.L_x_1) ;  /* 0x0000000108147547 */ /* 0x000fea000b800000 */
[----:B------:R-:W1:Y:S01]  /*00f0*/  LDC.64 R2, c[0x0][0x888] ;  /* 0x00022200ff027b82 */ /* 0x000e620000000a00 */
[----:B------:R-:W1:Y:S02]  /*0100*/  LDCU.64 UR4, c[0x0][0x358] ;  /* 0x00006b00ff0477ac */ /* 0x000e640008000a00 */
[----:B-1----:R1:W5:Y:S01]  /*0110*/  LDG.E R27, desc[UR4][R2.64] ;  /* 0x00000004021b7981 */ /* 0x002362000c1e1900 */
[----:B------:R-:W-:Y:S01]  /*0120*/  HFMA2 R45, -RZ, RZ, 0, 5.9604644775390625e-08 ;  /* 0x00000001ff2d7431 */ /* 0x000fe200000001ff */
[----:B------:R-:W-:Y:S05]  /*0130*/  BRA `(.L_x_0) ;  /* 0x00000000000c7947 */ /* 0x000fea0003800000 */
.L_x_1:
[----:B------:R-:W1:Y:S01]  /*0140*/  LDCU UR4, c[0x0][0x880] ;  /* 0x00011000ff0477ac */ /* 0x000e620008000800 */
[----:B------:R-:W-:Y:S01]  /*0150*/  HFMA2 R45, -RZ, RZ, 0, 5.9604644775390625e-08 ;  /* 0x00000001ff2d7431 */ /* 0x000fe200000001ff */
[----:B-1----:R-:W-:-:S07]  /*0160*/  MOV R27, UR4 ;  /* 0x00000004001b7c02 */ /* 0x002fce0008000f00 */
.L_x_0:
[----:B------:R-:W2:Y:S02]  /*0170*/  LDCU.64 UR4, c[0x0][0x8b0] ;  /* 0x00011600ff0477ac */ /* 0x000ea40008000a00 */
[----:B--2---:R-:W-:-:S04]  /*0180*/  UISETP.NE.U32.AND UP0, UPT, UR4, URZ, UPT ;  /* 0x000000ff0400728c */ /* 0x004fc8000bf05070 */
[----:B------:R-:W-:-:S09]  /*0190*/  UISETP.NE.AND.EX UP0, UPT, UR5, URZ, UPT, UP0 ;  /* 0x000000ff0500728c */ /* 0x000fd2000bf05300 */
[----:B------:R-:W-:Y:S05]  /*01a0*/  BRA.U UP0, `(.L_x_2) ;  /* 0x0000000100287547 */ /* 0x000fea000b800000 */
[----:B------:R-:W2:Y:S02]  /*01b0*/  LDCU.64 UR4, c[0x0][0x8a8] ;  /* 0x00011500ff0477ac */ /* 0x000ea40008000a00 */
[----:B--2---:R-:W-:-:S04]  /*01c0*/  UISETP.NE.U32.AND UP0, UPT, UR4, URZ, UPT ;  /* 0x000000ff0400728c */ /* 0x004fc8000bf05070 */
[----:B------:R-:W-:-:S09]  /*01d0*/  UISETP.NE.AND.EX UP0, UPT, UR5, URZ, UPT, UP0 ;  /* 0x000000ff0500728c */ /* 0x000fd2000bf05300 */
[----:B------:R-:W-:Y:S05]  /*01e0*/  BRA.U !UP0, `(.L_x_3) ;  /* 0x0000000108107547 */ /* 0x000fea000b800000 */
[----:B------:R-:W2:Y:S01]  /*01f0*/  LDC.64 R24, c[0x0][0x8a8] ;  /* 0x00022a00ff187b82 */ /* 0x000ea20000000a00 */
[----:B------:R-:W2:Y:S02]  /*0200*/  LDCU.64 UR4, c[0x0][0x358] ;  /* 0x00006b00ff0477ac */ /* 0x000ea40008000a00 */
[----:B--2---:R2:W5:Y:S01]  /*0210*/  LDG.E R24, desc[UR4][R24.64] ;  /* 0x0000000418187981 */ /* 0x004562000c1e1900 */
[----:B------:R-:W-:Y:S05]  /*0220*/  BRA `(.L_x_2) ;  /* 0x0000000000087947 */ /* 0x000fea0003800000 */
.L_x_3:
[----:B------:R-:W2:Y:S02]  /*0230*/  LDCU UR4, c[0x0][0x8a0] ;  /* 0x00011400ff0477ac */ /* 0x000ea40008000800 */
[----:B--2---:R-:W-:Y:S02]  /*0240*/  MOV R24, UR4 ;  /* 0x0000000400187c02 */ /* 0x004fe40008000f00 */
.L_x_2:
[----:B------:R-:W-:Y:S01]  /*0250*/  IMAD.U32 R0, RZ, RZ, UR17 ;  /* 0x00000011ff007e24 */ /* 0x000fe2000f8e00ff */
[----:B------:R-:W-:Y:S04]  /*0260*/  BSSY.RECONVERGENT B0, `(.L_x_4) ;  /* 0x000000c000007945 */ /* 0x000fe80003800200 */
[C---:B------:R-:W-:Y:S02]  /*0270*/  ISETP.NE.OR P1, PT, R0.reuse, 0x1, !P3 ;  /* 0x000000010000780c */ /* 0x040fe40005f25670 */
[----:B------:R-:W-:-:S11]  /*0280*/  ISETP.NE.OR P0, PT, R0, 0x3, !P3 ;  /* 0x000000030000780c */ /* 0x000fd60005f05670 */
[----:B------:R-:W-:Y:S05]  /*0290*/  @P1 BRA `(.L_x_5) ;  /* 0x0000000000201947 */ /* 0x000fea0003800000 */
[----:B------:R-:W3:Y:S02]  /*02a0*/  LDCU.64 UR4, c[0x0][0x348] ;  /* 0x00006900ff0477ac */ /* 0x000ee40008000a00 */
[----:B---3--:R-:W-:Y:S02]  /*02b0*/  UIADD3 UR6, UP1, UPT, UR4, 0x80, URZ ;  /* 0x0000008004067890 */ /* 0x008fe4000ff3e0ff */
[----:B------:R-:W-:Y:S02]  /*02c0*/  UIADD3 UR4, UP0, UPT, UR4, 0x180, URZ ;  /* 0x0000018004047890 */ /* 0x000fe4000ff1e0ff */
[----:B------:R-:W-:Y:S02]  /*02d0*/  UIADD3.X UR7, UPT, UPT, URZ, UR5, URZ, UP1, !UPT ;  /* 0x00000005ff077290 */ /* 0x000fe40008ffe4ff */
[----:B------:R-:W-:-:S07]  /*02e0*/  UIADD3.X UR5, UPT, UPT, URZ, UR5, URZ, UP0, !UPT ;  /* 0x00000005ff057290 */ /* 0x000fce00087fe4ff */
[----:B------:R3:W-:Y:S02]  /*02f0*/  UTMACCTL.PF [UR6] ;  /* 0x00000000060079b9 */ /* 0x0007e40008040000 */
[----:B------:R3:W-:Y:S02]  /*0300*/  UTMACCTL.PF [UR4] ;  /* 0x00000000040079b9 */ /* 0x0007e40008040000 */
[----:B---3--:R-:W-:Y:S01]  /*0310*/  NOP ;  /* 0x0000000000007918 */ /* 0x008fe20000000000 */
.L_x_5:
[----:B------:R-:W-:Y:S05]  /*0320*/  BSYNC.RECONVERGENT B0 ;  /* 0x0000000000007941 */ /* 0x000fea0003800200 */
.L_x_4:
[----:B------:R-:W-:Y:S04]  /*0330*/  BSSY.RECONVERGENT B0, `(.L_x_6) ;  /* 0x000000a000007945 */ /* 0x000fe80003800200 */
        /* <DEDUP_REMOVED lines=9> */
.L_x_7:
[----:B------:R-:W-:Y:S05]  /*03d0*/  BSYNC.RECONVERGENT B0 ;  /* 0x0000000000007941 */ /* 0x000fea0003800200 */
.L_x_6:
[----:B------:R-:W3:Y:S01]  /*03e0*/  LDCU.64 UR4, c[0x0][0x888] ;  /* 0x00011100ff0477ac */ /* 0x000ee20008000a00 */
[----:B------:R-:W-:Y:S02]  /*03f0*/  UISETP.EQ.U32.AND UP1, UPT, UR8, URZ, UPT ;  /* 0x000000ff0800728c */ /* 0x000fe4000bf22070 */
[----:B------:R-:W-:Y:S02]  /*0400*/  UPLOP3.LUT UP3, UPT, UPT, UPT, UPT, 0x80, 0x8 ;  /* 0x000000000008789c */ /* 0x000fe40003f6f070 */
[----:B---3--:R-:W-:-:S04]  /*0410*/  UISETP.NE.U32.AND UP0, UPT, UR4, URZ, UPT ;  /* 0x000000ff0400728c */ /* 0x008fc8000bf05070 */
[----:B------:R-:W-:-:S04]  /*0420*/  UISETP.NE.AND.EX UP0, UPT, UR5, URZ, UPT, UP0 ;  /* 0x000000ff0500728c */ /* 0x000fc8000bf05300 */
[----:B------:R-:W-:-:S04]  /*0430*/  UISETP.EQ.OR.EX UP2, UPT, UR9, URZ, !UP0, UP1 ;  /* 0x000000ff0900728c */ /* 0x000fc8000c742710 */
[----:B------:R-:W-:-:S06]  /*0440*/  UP2UR UR4, UPR, URZ, 0x4 ;  /* 0x00000004ff047883 */ /* 0x000fcc0008000000 */
[----:B------:R-:W-:Y:S01]  /*0450*/  MOV R49, UR4 ;  /* 0x0000000400317c02 */ /* 0x000fe20008000f00 */
[----:B------:R-:W-:Y:S06]  /*0460*/  BRA.U !UP2, `(.L_x_8) ;  /* 0x000000010a207547 */ /* 0x000fec000b800000 */
[----:B------:R-:W-:Y:S01]  /*0470*/  UISETP.NE.U32.AND UP1, UPT, UR8, URZ, UPT ;  /* 0x000000ff0800728c */ /* 0x000fe2000bf25070 */
[----:B-----5:R-:W-:Y:S01]  /*0480*/  FSETP.NEU.AND P0, PT, R27, RZ, PT ;  /* 0x000000ff1b00720b */ /* 0x020fe20003f0d000 */
[----:B------:R-:W-:Y:S02]  /*0490*/  USEL UR4, URZ, 0xffffffff, UP0 ;  /* 0xffffffffff047887 */ /* 0x000fe40008000000 */
[----:B------:R-:W-:-:S10]  /*04a0*/  UISETP.NE.AND.EX UP1, UPT, UR9, URZ, UPT, UP1 ;  /* 0x000000ff0900728c */ /* 0x000fd4000bf25310 */
[----:B------:R-:W-:Y:S01]  /*04b0*/  VOTEU.ANY UP0, P0 ;  /* 0x0000000000ff7886 */ /* 0x000fe20000000100 */
[----:B------:R-:W-:-:S04]  /*04c0*/  @!UP1 USEL UR4, URZ, 0xffffffff, UP0 ;  /* 0xffffffffff049887 */ /* 0x000fc80008000000 */
[----:B------:R-:W-:-:S04]  /*04d0*/  ULOP3.LUT UR4, UR4, 0x1, URZ, 0xc0, !UPT ;  /* 0x0000000104047892 */ /* 0x000fc8000f8ec0ff */
[----:B------:R-:W-:-:S11]  /*04e0*/  UISETP.NE.U32.AND UP3, UPT, UR4, 0x1, UPT ;  /* 0x000000010400788c */ /* 0x000fd6000bf65070 */
.L_x_8:
[----:B-1----:R-:W1:Y:S01]  /*04f0*/  SHFL.IDX PT, R2, R46, RZ, 0x1f ;  /* 0x00001fff2e027589 */ /* 0x002e6200000e0000 */
[----:B------:R-:W-:-:S04]  /*0500*/  UISETP.NE.AND UP0, UPT, UR17, 0x2, UPT ;  /* 0x000000021100788c */ /* 0x000fc8000bf05270 */
[----:B------:R-:W-:Y:S01]  /*0510*/  USEL UR48, URZ, 0x1, UP0 ;  /* 0x00000001ff307887 */ /* 0x000fe20008000000 */
[----:B-1----:R-:W-:-:S13]  /*0520*/  ISETP.NE.AND P0, PT, R2, RZ, PT ;  /* 0x000000ff0200720c */ /* 0x002fda0003f05270 */
[----:B------:R-:W-:Y:S05]  /*0530*/  @P0 BRA `(.L_x_9) ;  /* 0x0000000000840947 */ /* 0x000fea0003800000 */
[----:B------:R-:W-:Y:S01]  /*0540*/  ELECT P0, URZ, PT ;  /* 0x0000000000ff782f */ /* 0x000fe20003800000 */
[----:B------:R-:W-:-:S12]  /*0550*/  BSSY.RECONVERGENT B0, `(.L_x_9) ;  /* 0x000001f000007945 */ /* 0x000fd80003800200 */
[----:B------:R-:W-:Y:S05]  /*0560*/  @!P0 BRA `(.L_x_10) ;  /* 0x0000000000748947 */ /* 0x000fea0003800000 */
[----:B------:R-:W1:Y:S01]  /*0570*/  S2UR UR4, SR_CgaCtaId ;  /* 0x00000000000479c3 */ /* 0x000e620000008800 */
[----:B------:R-:W-:Y:S01]  /*0580*/  UMOV UR5, 0x400 ;  /* 0x0000040000057882 */ /* 0x000fe20000000000 */
[----:B------:R-:W-:Y:S01]  /*0590*/  UMOV UR8, 0x1 ;  /* 0x0000000100087882 */ /* 0x000fe20000000000 */
[----:B------:R-:W-:Y:S01]  /*05a0*/  UMOV UR6, 0x4 ;  /* 0x0000000400067882 */ /* 0x000fe20000000000 */
[----:B------:R-:W-:-:S04]  /*05b0*/  UIADD3 UR8, UPT, UPT, -UR8, 0x100000, URZ ;  /* 0x0010000008087890 */ /* 0x000fc8000fffe1ff */
[----:B------:R-:W-:Y:S02]  /*05c0*/  USHF.L.U32 UR9, UR8, 0xb, URZ ;  /* 0x0000000b08097899 */ /* 0x000fe400080006ff */
[----:B------:R-:W-:Y:S02]  /*05d0*/  USHF.L.U32 UR8, UR8, 0x1, URZ ;  /* 0x0000000108087899 */ /* 0x000fe400080006ff */
[----:B------:R-:W-:-:S04]  /*05e0*/  UIADD3 UR6, UPT, UPT, -UR6, 0x100000, URZ ;  /* 0x0010000006067890 */ /* 0x000fc8000fffe1ff */
[----:B------:R-:W-:Y:S02]  /*05f0*/  USHF.L.U32 UR7, UR6, 0xb, URZ ;  /* 0x0000000b06077899 */ /* 0x000fe400080006ff */
[----:B------:R-:W-:Y:S02]  /*0600*/  USHF.L.U32 UR6, UR6, 0x1, URZ ;  /* 0x0000000106067899 */ /* 0x000fe400080006ff */
[----:B-1----:R-:W-:Y:S01]  /*0610*/  ULEA UR4, UR4, UR5, 0x18 ;  /* 0x0000000504047291 */ /* 0x002fe2000f8ec0ff */
[----:B------:R-:W1:Y:S11]  /*0620*/  FENCE.VIEW.ASYNC.S ;  /* 0x00000000000073c6 */ /* 0x000e760000000000 */
[----:B-1----:R1:W3:Y:S01]  /*0630*/  SYNCS.EXCH.64 URZ, [UR4], UR8 ;  /* 0x0000000804ff75b2 */ /* 0x0022e20008000100 */
[----:B------:R1:W4:Y:S01]  /*0640*/  SYNCS.EXCH.64 URZ, [UR4+0x40], UR6 ;  /* 0x0000400604ff75b2 */ /* 0x0003220008000100 */
[----:B------:R1:W1:Y:S01]  /*0650*/  SYNCS.EXCH.64 URZ, [UR4+0x8], UR8 ;  /* 0x0000080804ff75b2 */ /* 0x0002620008000100 */
        /* <DEDUP_REMOVED lines=13> */
[----:B------:R-:W-:Y:S01]  /*0730*/  NOP ;  /* 0x0000000000007918 */ /* 0x000fe20000000000 */
.L_x_10:
[----:B-1----:R-:W-:Y:S05]  /*0740*/  BSYNC.RECONVERGENT B0 ;  /* 0x0000000000007941 */ /* 0x002fea0003800200 */
.L_x_9:
[----:B------:R-:W1:Y:S01]  /*0750*/  SHFL.IDX PT, R2, R46, RZ, 0x1f ;  /* 0x00001fff2e027589 */ /* 0x000e6200000e0000 */
[----:B------:R-:W-:Y:S01]  /*0760*/  NOP ;  /* 0x0000000000007918 */ /* 0x000fe20000000000 */
[----:B-1----:R-:W-:-:S13]  /*0770*/  ISETP.NE.AND P0, PT, R2, 0x1, PT ;  /* 0x000000010200780c */ /* 0x002fda0003f05270 */
[----:B------:R-:W-:Y:S05]  /*0780*/  @P0 BRA `(.L_x_11) ;  /* 0x0000000000580947 */ /* 0x000fea0003800000 */
        /* <DEDUP_REMOVED lines=9> */
[----:B------:R-:W-:Y:S01]  /*0820*/  USHF.L.U32 UR6, UR6, 0x1, URZ ;  /* 0x0000000106067899 */ /* 0x000fe200080006ff */
[----:B------:R-:W-:Y:S01]  /*0830*/  ELECT P0, URZ, PT ;  /* 0x0000000000ff782f */ /* 0x000fe20003800000 */
[----:B-1----:R-:W-:Y:S01]  /*0840*/  ULEA UR4, UR4, UR5, 0x18 ;  /* 0x0000000504047291 */ /* 0x002fe2000f8ec0ff */
[----:B------:R-:W1:Y:S11]  /*0850*/  FENCE.VIEW.ASYNC.S ;  /* 0x00000000000073c6 */ /* 0x000e760000000000 */
[----:B-1----:R1:W1:Y:S01]  /*0860*/  SYNCS.EXCH.64 URZ, [UR4+0x80], UR8 ;  /* 0x0000800804ff75b2 */ /* 0x0022620008000100 */
        /* <DEDUP_REMOVED lines=8> */
.L_x_11:
[----:B------:R-:W2:Y:S01]  /*08f0*/  SHFL.IDX PT, R2, R46, RZ, 0x1f ;  /* 0x00001fff2e027589 */ /* 0x000ea200000e0000 */
[----:B------:R-:W-:Y:S01]  /*0900*/  NOP ;  /* 0x0000000000007918 */ /* 0x000fe20000000000 */
[----:B--2---:R-:W-:-:S13]  /*0910*/  ISETP.NE.AND P0, PT, R2, 0x3, PT ;  /* 0x000000030200780c */ /* 0x004fda0003f05270 */
[----:B------:R-:W-:Y:S05]  /*0920*/  @P0 BRA `(.L_x_12) ;  /* 0x0000000000300947 */ /* 0x000fea0003800000 */
[----:B-1----:R-:W1:Y:S01]  /*0930*/  S2UR UR4, SR_CgaCtaId ;  /* 0x00000000000479c3 */ /* 0x002e620000008800 */
[----:B------:R-:W-:Y:S01]  /*0940*/  UMOV UR6, 0x400 ;  /* 0x0000040000067882 */ /* 0x000fe20000000000 */
[----:B------:R-:W-:Y:S01]  /*0950*/  UMOV UR5, 0x20 ;  /* 0x0000002000057882 */ /* 0x000fe20000000000 */
[----:B------:R-:W-:Y:S01]  /*0960*/  ELECT P0, URZ, PT ;  /* 0x0000000000ff782f */ /* 0x000fe20003800000 */
[----:B-1----:R-:W-:Y:S02]  /*0970*/  ULEA UR6, UR4, UR6, 0x18 ;  /* 0x0000000604067291 */ /* 0x002fe4000f8ec0ff */
[----:B------:R-:W-:-:S04]  /*0980*/  UIADD3 UR4, UPT, UPT, -UR5, 0x100000, URZ ;  /* 0x0010000005047890 */ /* 0x000fc8000fffe1ff */
[----:B------:R-:W-:Y:S02]  /*0990*/  USHF.L.U32 UR5, UR4, 0xb, URZ ;  /* 0x0000000b04057899 */ /* 0x000fe400080006ff */
[----:B------:R-:W-:Y:S01]  /*09a0*/  USHF.L.U32 UR4, UR4, 0x1, URZ ;  /* 0x0000000104047899 */ /* 0x000fe200080006ff */
[----:B------:R-:W1:Y:S11]  /*09b0*/  FENCE.VIEW.ASYNC.S ;  /* 0x00000000000073c6 */ /* 0x000e760000000000 */
[----:B-1----:R2:W1:Y:S01]  /*09c0*/  SYNCS.EXCH.64 URZ, [UR6+0xc0], UR4 ;  /* 0x0000c00406ff75b2 */ /* 0x0024620008000100 */
[----:B------:R2:W1:Y:S02]  /*09d0*/  SYNCS.EXCH.64 URZ, [UR6+0xc8], UR4 ;  /* 0x0000c80406ff75b2 */ /* 0x0004640008000100 */
[----:B--2---:R-:W-:Y:S01]  /*09e0*/  NOP ;  /* 0x0000000000007918 */ /* 0x004fe20000000000 */
.L_x_12:
[----:B------:R-:W2:Y:S01]  /*09f0*/  SHFL.IDX PT, R2, R46, RZ, 0x1f ;  /* 0x00001fff2e027589 */ /* 0x000ea200000e0000 */
[----:B------:R-:W-:Y:S01]  /*0a00*/  NOP ;  /* 0x0000000000007918 */ /* 0x000fe20000000000 */
[----:B--2---:R-:W-:-:S13]  /*0a10*/  ISETP.NE.AND P0, PT, R2, 0x4, PT ;  /* 0x000000040200780c */ /* 0x004fda0003f05270 */
[----:B------:R-:W-:Y:S05]  /*0a20*/  @P0 BRA `(.L_x_13) ;  /* 0x00000000004c0947 */ /* 0x000fea0003800000 */
[----:B-1----:R-:W1:Y:S01]  /*0a30*/  S2UR UR6, SR_CgaCtaId ;  /* 0x00000000000679c3 */ /* 0x002e620000008800 */
[----:B------:R-:W-:Y:S01]  /*0a40*/  UMOV UR4, 0x3a0 ;  /* 0x000003a000047882 */ /* 0x000fe20000000000 */
[----:B------:R-:W-:Y:S01]  /*0a50*/  UMOV UR5, 0x400 ;  /* 0x0000040000057882 */ /* 0x000fe20000000000 */
[----:B------:R-:W-:Y:S01]  /*0a60*/  USEL UR4, UR4, 0x320, UP3 ;  /* 0x0000032004047887 */ /* 0x000fe20009800000 */
[----:B------:R-:W-:Y:S01]  /*0a70*/  UMOV UR8, 0x1 ;  /* 0x0000000100087882 */ /* 0x000fe20000000000 */
[----:B------:R-:W-:Y:S01]  /*0a80*/  ELECT P0, URZ, PT ;  /* 0x0000000000ff782f */ /* 0x000fe20003800000 */
[----:B------:R-:W-:-:S04]  /*0a90*/  UIADD3 UR8, UPT, UPT, -UR8, 0x100000, URZ ;  /* 0x0010000008087890 */ /* 0x000fc8000fffe1ff */
[----:B------:R-:W-:Y:S02]  /*0aa0*/  USHF.L.U32 UR9, UR8, 0xb, URZ ;  /* 0x0000000b08097899 */ /* 0x000fe400080006ff */
[----:B------:R-:W-:Y:S02]  /*0ab0*/  USHF.L.U32 UR8, UR8, 0x1, URZ ;  /* 0x0000000108087899 */ /* 0x000fe400080006ff */
[----:B-1----:R-:W-:Y:S02]  /*0ac0*/  ULEA UR6, UR6, UR5, 0x18 ;  /* 0x0000000506067291 */ /* 0x002fe4000f8ec0ff */
[----:B------:R-:W-:-:S04]  /*0ad0*/  UIADD3 UR4, UPT, UPT, -UR4, 0x100000, URZ ;  /* 0x0010000004047890 */ /* 0x000fc8000fffe1ff */
[----:B------:R-:W-:Y:S02]  /*0ae0*/  USHF.L.U32 UR5, UR4, 0xb, URZ ;  /* 0x0000000b04057899 */ /* 0x000fe400080006ff */
[----:B------:R-:W-:Y:S01]  /*0af0*/  USHF.L.U32 UR4, UR4, 0x1, URZ ;  /* 0x0000000104047899 */ /* 0x000fe200080006ff */
[----:B------:R-:W1:Y:S03]  /*0b00*/  FENCE.VIEW.ASYNC.S ;  /* 0x00000000000073c6 */ /* 0x000e660000000000 */
[----:B-1----:R2:W1:Y:S08]  /*0b10*/  SYNCS.EXCH.64 URZ, [UR6+0xd0], UR8 ;  /* 0x0000d00806ff75b2 */ /* 0x0024700008000100 */
[----:B------:R2:W1:Y:S01]  /*0b20*/  SYNCS.EXCH.64 URZ, [UR6+0xe0], UR4 ;  /* 0x0000e00406ff75b2 */ /* 0x0004620008000100 */
[----:B------:R2:W1:Y:S01]  /*0b30*/  SYNCS.EXCH.64 URZ, [UR6+0xd8], UR8 ;  /* 0x0000d80806ff75b2 */ /* 0x0004620008000100 */
[----:B------:R2:W1:Y:S02]  /*0b40*/  SYNCS.EXCH.64 URZ, [UR6+0xe8], UR4 ;  /* 0x0000e80406ff75b2 */ /* 0x0004640008000100 */
[----:B--2---:R-:W-:Y:S01]  /*0b50*/  NOP ;  /* 0x0000000000007918 */ /* 0x004fe20000000000 */
.L_x_13:
[----:B------:R-:W2:Y:S01]  /*0b60*/  SHFL.IDX PT, R2, R46, RZ, 0x1f ;  /* 0x00001fff2e027589 */ /* 0x000ea200000e0000 */
[----:B------:R-:W-:Y:S01]  /*0b70*/  NOP ;  /* 0x0000000000007918 */ /* 0x000fe20000000000 */
[----:B--2---:R-:W-:-:S13]  /*0b80*/  ISETP.NE.AND P0, PT, R2, 0x5, PT ;  /* 0x000000050200780c */ /* 0x004fda0003f05270 */
[----:B------:R-:W-:Y:S05]  /*0b90*/  @P0 BRA `(.L_x_14) ;  /* 0x0000000000580947 */ /* 0x000fea0003800000 */
[----:B-1----:R-:W1:Y:S01]  /*0ba0*/  S2UR UR4, SR_CgaCtaId ;  /* 0x00000000000479c3 */ /* 0x002e620000008800 */
        /* <DEDUP_REMOVED lines=19> */
[----:B------:R2:W1:Y:S02]  /*0ce0*/  SYNCS.EXCH.64 URZ, [UR4+0x128], UR6 ;  /* 0x0001280604ff75b2 */ /* 0x0004640008000100 */
[----:B--2---:R-:W-:Y:S01]  /*0cf0*/  NOP ;  /* 0x0000000000007918 */ /* 0x004fe20000000000 */
.L_x_14:
[----:B------:R-:W2:Y:S01]  /*0d00*/  SHFL.IDX PT, R2, R46, RZ, 0x1f ;  /* 0x00001fff2e027589 */ /* 0x000ea200000e0000 */
[----:B------:R-:W-:Y:S01]  /*0d10*/  NOP ;  /* 0x0000000000007918 */ /* 0x000fe20000000000 */
[----:B--2---:R-:W-:-:S13]  /*0d20*/  ISETP.NE.AND P0, PT, R2, 0x3, PT ;  /* 0x000000030200780c */ /* 0x004fda0003f05270 */
[----:B------:R-:W-:Y:S05]  /*0d30*/  @P0 BRA `(.L_x_15) ;  /* 0x0000000000380947 */ /* 0x000fea0003800000 */
[----:B------:R-:W2:Y:S01]  /*0d40*/  S2UR UR5, SR_CgaCtaId ;  /* 0x00000000000579c3 */ /* 0x000ea20000008800 */
[----:B-1----:R-:W-:Y:S01]  /*0d50*/  UMOV UR4, 0x400 ;  /* 0x0000040000047882 */ /* 0x002fe20000000000 */
[----:B------:R-:W-:Y:S01]  /*0d60*/  UMOV UR6, 0x20 ;  /* 0x0000002000067882 */ /* 0x000fe20000000000 */
[----:B------:R-:W-:Y:S01]  /*0d70*/  ELECT P0, URZ, PT ;  /* 0x0000000000ff782f */ /* 0x000fe20003800000 */
[----:B------:R-:W-:-:S04]  /*0d80*/  UIADD3 UR6, UPT, UPT, -UR6, 0x100000, URZ ;  /* 0x0010000006067890 */ /* 0x000fc8000fffe1ff */
[----:B------:R-:W-:Y:S02]  /*0d90*/  USHF.L.U32 UR7, UR6, 0xb, URZ ;  /* 0x0000000b06077899 */ /* 0x000fe400080006ff */
[----:B------:R-:W-:Y:S02]  /*0da0*/  USHF.L.U32 UR6, UR6, 0x1, URZ ;  /* 0x0000000106067899 */ /* 0x000fe400080006ff */
[----:B--2---:R-:W-:Y:S01]  /*0db0*/  ULEA UR4, UR5, UR4, 0x18 ;  /* 0x0000000405047291 */ /* 0x004fe2000f8ec0ff */
[----:B------:R-:W1:Y:S11]  /*0dc0*/  FENCE.VIEW.ASYNC.S ;  /* 0x00000000000073c6 */ /* 0x000e760000000000 */
[----:B-1----:R2:W1:Y:S01]  /*0dd0*/  SYNCS.EXCH.64 URZ, [UR4+0x130], UR6 ;  /* 0x0001300604ff75b2 */ /* 0x0024620008000100 */
[----:B------:R2:W1:Y:S01]  /*0de0*/  SYNCS.EXCH.64 URZ, [UR4+0x140], UR6 ;  /* 0x0001400604ff75b2 */ /* 0x0004620008000100 */
[----:B------:R2:W1:Y:S01]  /*0df0*/  SYNCS.EXCH.64 URZ, [UR4+0x138], UR6 ;  /* 0x0001380604ff75b2 */ /* 0x0004620008000100 */
[----:B------:R2:W1:Y:S02]  /*0e00*/  SYNCS.EXCH.64 URZ, [UR4+0x148], UR6 ;  /* 0x0001480604ff75b2 */ /* 0x0004640008000100 */
[----:B--2---:R-:W-:Y:S01]  /*0e10*/  NOP ;  /* 0x0000000000007918 */ /* 0x004fe20000000000 */
.L_x_15:
[----:B-1----:R-:W1:Y:S01]  /*0e20*/  LDCU UR4, c[0x0][0x36c] ;  /* 0x00006d80ff0477ac */ /* 0x002e620008000800 */
[----:B------:R-:W-:Y:S01]  /*0e30*/  ISETP.NE.OR P3, PT, R0, 0x2, !P3 ;  /* 0x000000020000780c */ /* 0x000fe20005f65670 */
[----:B------:R-:W-:Y:S01]  /*0e40*/  NOP ;  /* 0x0000000000007918 */ /* 0x000fe20000000000 */
[----:B------:R-:W-:Y:S01]  /*0e50*/  LOP3.LUT R0, R57, 0x1f, RZ, 0xc0, !PT ;  /* 0x0000001f39007812 */ /* 0x000fe200078ec0ff */
[----:B------:R-:W-:Y:S02]  /*0e60*/  UISETP.NE.AND UP4, UPT, UR17, URZ, UPT ;  /* 0x000000ff1100728c */ /* 0x000fe4000bf85270 */
[----:B-1----:R-:W-:-:S09]  /*0e70*/  UISETP.EQ.U32.AND UP5, UPT, UR4, 0x1, UPT ;  /* 0x000000010400788c */ /* 0x002fd2000bfa2070 */
[----:B------:R-:W-:Y:S05]  /*0e80*/  BRA.U !UP5, `(.L_x_16) ;  /* 0x000000010d087547 */ /* 0x000fea000b800000 */
[----:B---34-:R-:W-:Y:S01]  /*0e90*/  UCGABAR_ARV ;  /* 0x00000000000079c7 */ /* 0x018fe20008000000 */
[----:B------:R-:W-:Y:S05]  /*0ea0*/  BRA `(.L_x_17) ;  /* 0x0000000000047947 */ /* 0x000fea0003800000 */
.L_x_16:
[----:B---34-:R-:W-:Y:S01]  /*0eb0*/  NOP ;  /* 0x0000000000007918 */ /* 0x018fe20000000000 */
.L_x_17:
[----:B------:R-:W1:Y:S01]  /*0ec0*/  S2UR UR8, SR_CTAID.X ;  /* 0x00000000000879c3 */ /* 0x000e620000002500 */
[----:B------:R-:W-:-:S05]  /*0ed0*/  CS2R.32 R48, SR_CgaSize ;  /* 0x0000000000307805 */ /* 0x000fca0000008a00 */
[----:B------:R-:W-:-:S05]  /*0ee0*/  IMAD R48, R48, -0xa0, RZ ;  /* 0xffffff6030307824 */ /* 0x000fca00078e02ff */
[----:B------:R-:W-:-:S14]  /*0ef0*/  R2UR UR5, R48 ;  /* 0x00000000300572ca */ /* 0x000fdc00000e0000 */
[----:B------:R-:W2:Y:S01]  /*0f00*/  LDCU UR5, c[0x0][UR5+0x2b0] ;  /* 0x00005600050577ac */ /* 0x000ea20008000800 */
[----:B------:R-:W-:-:S05]  /*0f10*/  CS2R.32 R48, SR_CgaSize ;  /* 0x0000000000307805 */ /* 0x000fca0000008a00 */
[----:B------:R-:W-:-:S05]  /*0f20*/  IMAD R48, R48, -0xa0, RZ ;  /* 0xffffff6030307824 */ /* 0x000fca00078e02ff */
[----:B------:R-:W-:-:S14]  /*0f30*/  R2UR UR4, R48 ;  /* 0x00000000300472ca */ /* 0x000fdc00000e0000 */
[----:B------:R-:W3:Y:S01]  /*0f40*/  LDCU UR4, c[0x0][UR4+0x2b4] ;  /* 0x00005680040477ac */ /* 0x000ee20008000800 */
[----:B------:R-:W4:Y:S01]  /*0f50*/  S2UR UR7, SR_CTAID.Y ;  /* 0x00000000000779c3 */ /* 0x000f220000002600 */
[----:B------:R-:W-:-:S05]  /*0f60*/  CS2R.32 R48, SR_CgaSize ;  /* 0x0000000000307805 */ /* 0x000fca0000008a00 */
[----:B------:R-:W-:-:S05]  /*0f70*/  IMAD R48, R48, -0xa0, RZ ;  /* 0xffffff6030307824 */ /* 0x000fca00078e02ff */
[----:B------:R-:W-:-:S14]  /*0f80*/  R2UR UR9, R48 ;  /* 0x00000000300972ca */ /* 0x000fdc00000e0000 */
[----:B------:R-:W3:Y:S01]  /*0f90*/  LDCU UR9, c[0x0][UR9+0x2a0] ;  /* 0x00005400090977ac */ /* 0x000ee20008000800 */
[----:B------:R-:W-:-:S05]  /*0fa0*/  CS2R.32 R48, SR_CgaSize ;  /* 0x0000000000307805 */ /* 0x000fca0000008a00 */
[----:B------:R-:W-:-:S05]  /*0fb0*/  IMAD R48, R48, -0xa0, RZ ;  /* 0xffffff6030307824 */ /* 0x000fca00078e02ff */
[----:B------:R-:W-:-:S14]  /*0fc0*/  R2UR UR10, R48 ;  /* 0x00000000300a72ca */ /* 0x000fdc00000e0000 */
[----:B------:R-:W3:Y:S01]  /*0fd0*/  LDCU UR10, c[0x0][UR10+0x2a4] ;  /* 0x000054800a0a77ac */ /* 0x000ee20008000800 */
[----:B------:R-:W3:Y:S01]  /*0fe0*/  S2UR UR11, SR_CgaCtaId ;  /* 0x00000000000b79c3 */ /* 0x000ee20000008800 */
[----:B------:R-:W3:Y:S01]  /*0ff0*/  LDCU UR21, c[0x0][0xb24] ;  /* 0x00016480ff1577ac */ /* 0x000ee20008000800 */
[----:B------:R-:W3:Y:S01]  /*1000*/  LDCU UR42, c[0x0][0xb24] ;  /* 0x00016480ff2a77ac */ /* 0x000ee20008000800 */
[----:B-1----:R-:W-:-:S05]  /*1010*/  I2FP.F32.U32 R3, UR8 ;  /* 0x0000000800037c45 */ /* 0x002fca0008201000 */
[----:B------:R-:W1:Y:S01]  /*1020*/  S2UR UR36, SR_CTAID.Z ;  /* 0x00000000002479c3 */ /* 0x000e620000002700 */
[----:B------:R-:W1:Y:S01]  /*1030*/  LDCU UR27, c[0x0][0xb30] ;  /* 0x00016600ff1b77ac */ /* 0x000e620008000800 */
[----:B--2---:R-:W-:Y:S01]  /*1040*/  FMUL R3, R3, UR5 ;  /* 0x0000000503037c20 */ /* 0x004fe20008400000 */
[----:B------:R-:W-:Y:S01]  /*1050*/  UMOV UR16, UR8 ;  /* 0x0000000800107c82 */ /* 0x000fe20008000000 */
[----:B----4-:R-:W-:Y:S01]  /*1060*/  I2FP.F32.U32 R2, UR7 ;  /* 0x0000000700027c45 */ /* 0x010fe20008201000 */
[----:B------:R-:W-:-:S03]  /*1070*/  UMOV UR20, UR7 ;  /* 0x0000000700147c82 */ /* 0x000fc60008000000 */
[----:B------:R-:W2:Y:S01]  /*1080*/  F2I.U32.TRUNC.NTZ R3, R3 ;  /* 0x0000000300037305 */ /* 0x000ea2000020f000 */
[----:B---3--:R-:W-:Y:S01]  /*1090*/  UISETP.GE.AND UP2, UPT, UR21, 0x1, UPT ;  /* 0x000000011500788c */ /* 0x008fe2000bf46270 */
[----:B------:R-:W-:Y:S01]  /*10a0*/  FMUL R2, R2, UR4 ;  /* 0x0000000402027c20 */ /* 0x000fe20008400000 */
[----:B------:R-:W-:-:S05]  /*10b0*/  USHF.L.U32 UR28, UR11, 0xa, URZ ;  /* 0x0000000a0b1c7899 */ /* 0x000fca00080006ff */
[----:B------:R-:W3:Y:S01]  /*10c0*/  F2I.U32.TRUNC.NTZ R2, R2 ;  /* 0x0000000200027305 */ /* 0x000ee2000020f000 */
[----:B--2---:R-:W-:Y:S02]  /*10d0*/  R2UR UR4, R3 ;  /* 0x00000000030472ca */ /* 0x004fe400000e0000 */
[----:B---3--:R-:W-:Y:S02]  /*10e0*/  R2UR UR6, R2 ;  /* 0x00000000020672ca */ /* 0x008fe400000e0000 */
[----:B------:R-:W-:-:S09]  /*10f0*/  PRMT R2, RZ, 0x7610, R2 ;  /* 0x00007610ff027816 */ /* 0x000fd20000000002 */
[----:B------:R-:W-:-:S04]  /*1100*/  UIADD3 UR5, UPT, UPT, -UR4, URZ, URZ ;  /* 0x000000ff04057290 */ /* 0x000fc8000fffe1ff */
[----:B------:R-:W-:Y:S02]  /*1110*/  UIMAD UR5, UR9, UR5, UR8 ;  /* 0x00000005090572a4 */ /* 0x000fe4000f8e0208 */
[----:B------:R-:W-:-:S04]  /*1120*/  UIADD3 UR4, UPT, UPT, -UR6, URZ, URZ ;  /* 0x000000ff06047290 */ /* 0x000fc8000fffe1ff */
[----:B------:R-:W-:Y:S01]  /*1130*/  IMAD.U32 R48, RZ, RZ, UR5 ;  /* 0x00000005ff307e24 */ /* 0x000fe2000f8e00ff */
[----:B------:R-:W-:-:S06]  /*1140*/  UIMAD UR4, UR10, UR4, UR7 ;  /* 0x000000040a0472a4 */ /* 0x000fcc000f8e0207 */
[----:B------:R-:W-:Y:S01]  /*1150*/  IMAD.U32 R47, RZ, RZ, UR4 ;  /* 0x00000004ff2f7e24 */ /* 0x000fe2000f8e00ff */
[----:B-1----:R-:W-:Y:S06]  /*1160*/  BRA.U UP4, `(.L_x_18) ;  /* 0x0000000104487547 */ /* 0x002fec000b800000 */
[----:B------:R-:W-:Y:S02]  /*1170*/  R2UR UR4, R47 ;  /* 0x000000002f0472ca */ /* 0x000fe400000e0000 */
[----:B------:R-:W-:-:S11]  /*1180*/  R2UR UR6, R48 ;  /* 0x00000000300672ca */ /* 0x000fd600000e0000 */
[----:B------:R-:W-:Y:S02]  /*1190*/  UISETP.NE.AND UP0, UPT, UR4, URZ, UPT ;  /* 0x000000ff0400728c */ /* 0x000fe4000bf05270 */
[----:B------:R-:W-:Y:S02]  /*11a0*/  UISETP.NE.AND UP1, UPT, UR4, 0x1, UPT ;  /* 0x000000010400788c */ /* 0x000fe4000bf25270 */
[----:B------:R-:W-:Y:S02]  /*11b0*/  UISETP.EQ.OR UP0, UPT, UR6, URZ, !UP0 ;  /* 0x000000ff0600728c */ /* 0x000fe4000c702670 */
[----:B------:R-:W-:Y:S02]  /*11c0*/  USEL UR5, URZ, 0x2, UP1 ;  /* 0x00000002ff057887 */ /* 0x000fe40008800000 */
[----:B------:R-:W-:Y:S02]  /*11d0*/  USEL UR8, URZ, 0x1, !UP0 ;  /* 0x00000001ff087887 */ /* 0x000fe4000c000000 */
[----:B------:R-:W-:-:S02]  /*11e0*/  UISETP.NE.AND UP0, UPT, UR4, 0x2, UPT ;  /* 0x000000020400788c */ /* 0x000fc4000bf05270 */
[----:B------:R-:W-:Y:S02]  /*11f0*/  UISETP.NE.AND UP1, UPT, UR4, 0x3, UPT ;  /* 0x000000030400788c */ /* 0x000fe4000bf25270 */
[----:B------:R-:W-:Y:S02]  /*1200*/  USEL UR4, URZ, 0x4, UP0 ;  /* 0x00000004ff047887 */ /* 0x000fe40008000000 */
[----:B------:R-:W-:Y:S02]  /*1210*/  UISETP.NE.AND UP0, UPT, UR6, URZ, UPT ;  /* 0x000000ff0600728c */ /* 0x000fe4000bf05270 */
[----:B------:R-:W-:Y:S02]  /*1220*/  USEL UR6, URZ, 0x8, UP1 ;  /* 0x00000008ff067887 */ /* 0x000fe40008800000 */
[----:B------:R-:W-:Y:S02]  /*1230*/  USEL UR7, UR5, 0x2, UP0 ;  /* 0x0000000205077887 */ /* 0x000fe40008000000 */
[----:B------:R-:W-:-:S02]  /*1240*/  USEL UR4, UR4, 0x4, UP0 ;  /* 0x0000000404047887 */ /* 0x000fc40008000000 */
[----:B------:R-:W-:Y:S02]  /*1250*/  USEL UR5, UR6, 0x8, UP0 ;  /* 0x0000000806057887 */ /* 0x000fe40008000000 */
[----:B------:R-:W-:-:S04]  /*1260*/  UIADD3 UR4, UPT, UPT, UR4, UR7, UR8 ;  /* 0x0000000704047290 */ /* 0x000fc8000fffe008 */
[----:B------:R-:W-:-:S06]  /*1270*/  UIADD3 UR4, UPT, UPT, UR4, UR5, URZ ;  /* 0x0000000504047290 */ /* 0x000fcc000fffe0ff */
[----:B------:R-:W-:Y:S02]  /*1280*/  IMAD.U32 R2, RZ, RZ, UR4 ;  /* 0x00000004ff027e24 */ /* 0x000fe4000f8e00ff */
.L_x_18:
[----:B------:R-:W-:Y:S05]  /*1290*/  BRA.U !UP2, `(.L_x_19) ;  /* 0x000000010ad47547 */ /* 0x000fea000b800000 */
[----:B------:R-:W1:Y:S01]  /*12a0*/  LDCU.128 UR12, c[0x0][0xb10] ;  /* 0x00016200ff0c77ac */ /* 0x000e620008000c00 */
[----:B------:R-:W2:Y:S01]  /*12b0*/  LDCU UR6, c[0x0][0x370] ;  /* 0x00006e00ff0677ac */ /* 0x000ea20008000800 */
[----:B------:R-:W3:Y:S01]  /*12c0*/  LDCU UR5, c[0x0][0x374] ;  /* 0x00006e80ff0577ac */ /* 0x000ee20008000800 */
[----:B------:R-:W4:Y:S01]  /*12d0*/  LDCU UR26, c[0x0][0xb0c] ;  /* 0x00016180ff1a77ac */ /* 0x000f220008000800 */
[----:B------:R-:W4:Y:S01]  /*12e0*/  LDCU UR4, c[0x0][0xb20] ;  /* 0x00016400ff0477ac */ /* 0x000f220008000800 */
[----:B------:R-:W4:Y:S01]  /*12f0*/  LDCU.64 UR8, c[0x0][0xb28] ;  /* 0x00016500ff0877ac */ /* 0x000f220008000a00 */
[----:B-1----:R-:W-:Y:S02]  /*1300*/  UISETP.NE.AND UP0, UPT, UR14, 0x1, UPT ;  /* 0x000000010e00788c */ /* 0x002fe4000bf05270 */
[----:B---3--:R-:W-:Y:S02]  /*1310*/  UIMAD.WIDE.U32 UR10, UR5, UR15, URZ ;  /* 0x0000000f050a72a5 */ /* 0x008fe4000f8e00ff */
[----:B--2---:R-:W-:-:S02]  /*1320*/  UIMAD.WIDE.U32 UR22, UR6, UR12, URZ ;  /* 0x0000000c061672a5 */ /* 0x004fc4000f8e00ff */
[----:B----4-:R-:W-:Y:S02]  /*1330*/  UISETP.NE.AND UP1, UPT, UR26, 0x1, UPT ;  /* 0x000000011a00788c */ /* 0x010fe4000bf25270 */
[----:B------:R-:W-:Y:S01]  /*1340*/  UISETP.NE.AND UP2, UPT, UR21, 0x1, UPT ;  /* 0x000000011500788c */ /* 0x000fe2000bf45270 */
[----:B------:R-:W-:Y:S02]  /*1350*/  UMOV UR10, UR11 ;  /* 0x0000000b000a7c82 */ /* 0x000fe40008000000 */
[----:B------:R-:W-:Y:S01]  /*1360*/  UMOV UR22, UR23 ;  /* 0x0000001700167c82 */ /* 0x000fe20008000000 */
[----:B------:R-:W-:Y:S02]  /*1370*/  @UP0 USHF.R.U32.HI UR5, URZ, UR4, UR10 ;  /* 0x00000004ff050299 */ /* 0x000fe4000801160a */
[----:B------:R-:W-:Y:S02]  /*1380*/  UIMAD.WIDE.U32 UR24, UR20, UR15, URZ ;  /* 0x0000000f141872a5 */ /* 0x000fe4000f8e00ff */
[----:B------:R-:W-:-:S02]  /*1390*/  UIMAD.WIDE.U32 UR10, UR5, UR8, URZ ;  /* 0x00000008050a72a5 */ /* 0x000fc4000f8e00ff */
[----:B------:R-:W-:Y:S02]  /*13a0*/  @UP1 USHF.R.U32.HI UR6, URZ, UR13, UR22 ;  /* 0x0000000dff061299 */ /* 0x000fe40008011616 */
[----:B------:R-:W-:Y:S02]  /*13b0*/  UIMAD.WIDE.U32 UR18, UR16, UR12, URZ ;  /* 0x0000000c101272a5 */ /* 0x000fe4000f8e00ff */
[----:B------:R-:W-:Y:S01]  /*13c0*/  UIMAD.WIDE.U32 UR22, UR6, UR8, URZ ;  /* 0x00000008061672a5 */ /* 0x000fe2000f8e00ff */
[----:B------:R-:W-:Y:S01]  /*13d0*/  UMOV UR24, UR25 ;  /* 0x0000001900187c82 */ /* 0x000fe20008000000 */
[----:B------:R-:W-:Y:S01]  /*13e0*/  UMOV UR10, UR11 ;  /* 0x0000000b000a7c82 */ /* 0x000fe20008000000 */
[----:B------:R-:W-:Y:S02]  /*13f0*/  USHF.R.U32.HI UR24, URZ, UR4, UR24 ;  /* 0x00000004ff187299 */ /* 0x000fe40008011618 */
[----:B------:R-:W-:Y:S02]  /*1400*/  @UP2 USHF.R.U32.HI UR5, URZ, UR9, UR10 ;  /* 0x00000009ff052299 */ /* 0x000fe4000801160a */
[----:B------:R-:W-:Y:S01]  /*1410*/  UMOV UR7, UR23 ;  /* 0x0000001700077c82 */ /* 0x000fe20008000000 */
[----:B------:R-:W-:Y:S01]  /*1420*/  UMOV UR18, UR19 ;  /* 0x0000001300127c82 */ /* 0x000fe20008000000 */
[----:B------:R-:W-:-:S02]  /*1430*/  @UP2 USHF.R.U32.HI UR6, URZ, UR9, UR7 ;  /* 0x00000009ff062299 */ /* 0x000fc40008011607 */
[----:B------:R-:W-:Y:S02]  /*1440*/  USHF.R.U32.HI UR18, URZ, UR13, UR18 ;  /* 0x0000000dff127299 */ /* 0x000fe40008011612 */
[----:B------:R-:W-:Y:S02]  /*1450*/  USEL UR4, UR20, UR24, !UP0 ;  /* 0x0000001814047287 */ /* 0x000fe4000c000000 */
[----:B------:R-:W-:Y:S02]  /*1460*/  UIMAD UR7, UR5, UR21, URZ ;  /* 0x00000015050772a4 */ /* 0x000fe4000f8e02ff */
[----:B------:R-:W-:Y:S02]  /*1470*/  USEL UR5, UR16, UR18, !UP1 ;  /* 0x0000001210057287 */ /* 0x000fe4000c800000 */
[----:B------:R-:W-:Y:S02]  /*1480*/  UIMAD UR12, UR6, UR21, URZ ;  /* 0x00000015060c72a4 */ /* 0x000fe4000f8e02ff */
[----:B------:R-:W-:-:S02]  /*1490*/  UISETP.GE.AND UP0, UPT, UR4, UR7, UPT ;  /* 0x000000070400728c */ /* 0x000fc4000bf06270 */
[----:B------:R-:W-:Y:S02]  /*14a0*/  UIMAD.WIDE.U32 UR10, UR4, UR8, URZ ;  /* 0x00000008040a72a5 */ /* 0x000fe4000f8e00ff */
[----:B------:R-:W-:Y:S02]  /*14b0*/  UISETP.GE.OR UP0, UPT, UR5, UR12, UP0 ;  /* 0x0000000c0500728c */ /* 0x000fe40008706670 */
[----:B------:R-:W-:Y:S02]  /*14c0*/  UIMAD.WIDE.U32 UR12, UR5, UR8, URZ ;  /* 0x00000008050c72a5 */ /* 0x000fe4000f8e00ff */
[----:B------:R-:W-:Y:S01]  /*14d0*/  UIADD3 UR10, UPT, UPT, -UR4, URZ, URZ ;  /* 0x000000ff040a7290 */ /* 0x000fe2000fffe1ff */
[----:B------:R-:W-:Y:S01]  /*14e0*/  UMOV UR8, UR11 ;  /* 0x0000000b00087c82 */ /* 0x000fe20008000000 */
[----:B------:R-:W-:Y:S02]  /*14f0*/  UIADD3 UR11, UPT, UPT, -UR5, URZ, URZ ;  /* 0x000000ff050b7290 */ /* 0x000fe4000fffe1ff */
[----:B------:R-:W-:-:S03]  /*1500*/  USHF.R.U32.HI UR8, URZ, UR9, UR8 ;  /* 0x00000009ff087299 */ /* 0x000fc60008011608 */
[----:B------:R-:W-:Y:S01]  /*1510*/  @!UP0 UMOV UR7, UR13 ;  /* 0x0000000d00078c82 */ /* 0x000fe20008000000 */
[----:B------:R-:W-:Y:S02]  /*1520*/  UIMAD UR20, UR14, UR10, UR20 ;  /* 0x0000000a0e1472a4 */ /* 0x000fe4000f8e0214 */
[----:B------:R-:W-:Y:S02]  /*1530*/  USEL UR8, UR4, UR8, !UP2 ;  /* 0x0000000804087287 */ /* 0x000fe4000d000000 */
[----:B------:R-:W-:Y:S02]  /*1540*/  @!UP0 USHF.R.U32.HI UR7, URZ, UR9, UR7 ;  /* 0x00000009ff078299 */ /* 0x000fe40008011607 */
[----:B------:R-:W-:Y:S02]  /*1550*/  UIADD3 UR9, UPT, UPT, -UR8, URZ, URZ ;  /* 0x000000ff08097290 */ /* 0x000fe4000fffe1ff */
[----:B------:R-:W-:Y:S02]  /*1560*/  @!UP0 USEL UR7, UR5, UR7, !UP2 ;  /* 0x0000000705078287 */ /* 0x000fe4000d000000 */
[----:B------:R-:W-:-:S02]  /*1570*/  UIMAD UR9, UR21, UR9, UR4 ;  /* 0x00000009150972a4 */ /* 0x000fc4000f8e0204 */
[----:B------:R-:W-:Y:S02]  /*1580*/  @!UP0 UIADD3 UR8, UPT, UPT, UR8, -UR7, URZ ;  /* 0x8000000708088290 */ /* 0x000fe4000fffe0ff */
[----:B------:R-:W-:Y:S02]  /*1590*/  @!UP0 UIMAD UR6, UR9, UR6, UR7 ;  /* 0x00000006090682a4 */ /* 0x000fe4000f8e0207 */
[----:B------:R-:W-:Y:S02]  /*15a0*/  @!UP0 UIMAD UR4, UR8, UR21, UR5 ;  /* 0x00000015080482a4 */ /* 0x000fe4000f8e0205 */
[----:B------:R-:W-:Y:S02]  /*15b0*/  UIMAD UR16, UR26, UR11, UR16 ;  /* 0x0000000b1a1072a4 */ /* 0x000fe4000f8e0210 */
[----:B------:R-:W-:Y:S01]  /*15c0*/  UIMAD UR20, UR4, UR14, UR20 ;  /* 0x0000000e041472a4 */ /* 0x000fe2000f8e0214 */
[----:B------:R-:W-:Y:S02]  /*15d0*/  @!UP0 UMOV UR5, UR6 ;  /* 0x0000000600058c82 */ /* 0x000fe40008000000 */
[----:B------:R-:W-:-:S12]  /*15e0*/  UIMAD UR16, UR5, UR26, UR16 ;  /* 0x0000001a051072a4 */ /* 0x000fd8000f8e0210 */
.L_x_19:
[----:B------:R-:W-:Y:S02]  /*15f0*/  UISETP.NE.AND UP1, UPT, UR27, 0x1, UPT ;  /* 0x000000011b00788c */ /* 0x000fe4000bf25270 */
[----:B------:R-:W-:Y:S02]  /*1600*/  UISETP.NE.AND UP0, UPT, UR17, 0x2, UPT ;  /* 0x000000021100788c */ /* 0x000fe4000bf05270 */
[----:B------:R-:W-:-:S05]  /*1610*/  ULOP3.LUT UR28, UR28, 0xc00, URZ, 0xc0, !UPT ;  /* 0x00000c001c1c7892 */ /* 0x000fca000f8ec0ff */
[----:B------:R-:W-:Y:S07]  /*1620*/  BRA.U UP1, `(.L_x_20) ;  /* 0x0000000101447547 */ /* 0x000fee000b800000 */
[----:B------:R-:W1:Y:S01]  /*1630*/  LDCU.128 UR8, c[0x0][0xb10] ;  /* 0x00016200ff0877ac */ /* 0x000e620008000c00 */
[----:B------:R-:W2:Y:S01]  /*1640*/  LDCU UR12, c[0x0][0xb0c] ;  /* 0x00016180ff0c77ac */ /* 0x000ea20008000800 */
[----:B------:R-:W3:Y:S01]  /*1650*/  LDCU UR13, c[0x0][0xb20] ;  /* 0x00016400ff0d77ac */ /* 0x000ee20008000800 */
[----:B-1----:R-:W-:Y:S02]  /*1660*/  UIMAD.WIDE.U32 UR6, UR16, UR8, URZ ;  /* 0x00000008100672a5 */ /* 0x002fe4000f8e00ff */
[----:B------:R-:W-:Y:S02]  /*1670*/  UIMAD.WIDE.U32 UR4, UR20, UR11, URZ ;  /* 0x0000000b140472a5 */ /* 0x000fe4000f8e00ff */
[----:B--2---:R-:W-:Y:S02]  /*1680*/  UISETP.NE.AND UP2, UPT, UR12, 0x1, UPT ;  /* 0x000000010c00788c */ /* 0x004fe4000bf45270 */
[----:B------:R-:W-:Y:S01]  /*1690*/  UISETP.NE.AND UP1, UPT, UR10, 0x1, UPT ;  /* 0x000000010a00788c */ /* 0x000fe2000bf25270 */
[----:B------:R-:W-:-:S02]  /*16a0*/  UMOV UR6, UR7 ;  /* 0x0000000700067c82 */ /* 0x000fc40008000000 */
[----:B------:R-:W-:Y:S01]  /*16b0*/  UMOV UR4, UR5 ;  /* 0x0000000500047c82 */ /* 0x000fe20008000000 */
[----:B------:R-:W-:Y:S02]  /*16c0*/  USHF.R.U32.HI UR6, URZ, UR9, UR6 ;  /* 0x00000009ff067299 */ /* 0x000fe40008011606 */
[----:B---3--:R-:W-:Y:S02]  /*16d0*/  USHF.R.U32.HI UR4, URZ, UR13, UR4 ;  /* 0x0000000dff047299 */ /* 0x008fe40008011604 */
[----:B------:R-:W-:Y:S02]  /*16e0*/  USEL UR5, UR16, UR6, !UP2 ;  /* 0x0000000610057287 */ /* 0x000fe4000d000000 */
[----:B------:R-:W-:-:S04]  /*16f0*/  USEL UR4, UR20, UR4, !UP1 ;  /* 0x0000000414047287 */ /* 0x000fc8000c800000 */
[----:B------:R-:W-:Y:S02]  /*1700*/  UIADD3 UR6, UPT, UPT, UR5, -UR4, URZ ;  /* 0x8000000405067290 */ /* 0x000fe4000fffe0ff */
[----:B------:R-:W-:Y:S02]  /*1710*/  UIADD3 UR4, UPT, UPT, -UR5, UR4, URZ ;  /* 0x0000000405047290 */ /* 0x000fe4000fffe1ff */
[----:B------:R-:W-:Y:S02]  /*1720*/  UIMAD UR20, UR6, UR10, UR20 ;  /* 0x0000000a061472a4 */ /* 0x000fe4000f8e0214 */
[----:B------:R-:W-:-:S12]  /*1730*/  UIMAD UR16, UR4, UR12, UR16 ;  /* 0x0000000c041072a4 */ /* 0x000fd8000f8e0210 */
.L_x_20:
[----:B------:R-:W-:Y:S05]  /*1740*/  BRA.U !UP5, `(.L_x_21) ;  /* 0x000000010d0c7547 */ /* 0x000fea000b800000 */
[----:B------:R-:W-:Y:S01]  /*1750*/  UCGABAR_WAIT ;  /* 0x0000000000007dc7 */ /* 0x000fe20008000000 */
[----:B------:R-:W-:Y:S01]  /*1760*/  CCTL.IVALL ;  /* 0x00000000ff00798f */ /* 0x000fe20002000000 */
[----:B------:R-:W-:Y:S05]  /*1770*/  BRA `(.L_x_22) ;  /* 0x0000000000047947 */ /* 0x000fea0003800000 */
.L_x_21:
[----:B------:R-:W-:Y:S06]  /*1780*/  BAR.SYNC.DEFER_BLOCKING 0x0 ;  /* 0x0000000000007b1d */ /* 0x000fec0000010000 */
.L_x_22:
[----:B------:R-:W-:Y:S05]  /*1790*/  BRA.U UP0, `(.L_x_23) ;  /* 0x0000001500547547 */ /* 0x000fea000b800000 */
[----:B------:R-:W1:Y:S01]  /*17a0*/  LDCU UR6, c[0x0][0x38c] ;  /* 0x00007180ff0677ac */ /* 0x000e620008000800 */
[----:B------:R-:W2:Y:S01]  /*17b0*/  S2UR UR8, SR_CgaCtaId ;  /* 0x00000000000879c3 */ /* 0x000ea20000008800 */
[----:B------:R-:W-:Y:S01]  /*17c0*/  PLOP3.LUT P1, PT, PT, PT, UP3, 0x80, 0x8 ;  /* 0x000000000008781c */ /* 0x000fe20003f2f038 */
[----:B------:R-:W-:Y:S01]  /*17d0*/  IMAD.MOV.U32 R12, RZ, RZ, 0x1 ;  /* 0x00000001ff0c7424 */ /* 0x000fe200078e00ff */
[----:B------:R-:W-:Y:S01]  /*17e0*/  UMOV UR7, 0x400 ;  /* 0x0000040000077882 */ /* 0x000fe20000000000 */
[----:B------:R-:W-:Y:S01]  /*17f0*/  UISETP.NE.AND UP1, UPT, UR17, URZ, UPT ;  /* 0x000000ff1100728c */ /* 0x000fe2000bf25270 */
[----:B------:R-:W-:Y:S02]  /*1800*/  ISETP.EQ.OR P2, PT, R0, RZ, P3 ;  /* 0x000000ff0000720c */ /* 0x000fe40001f42670 */
[----:B------:R-:W-:Y:S02]  /*1810*/  CS2R R10, SRZ ;  /* 0x00000000000a7805 */ /* 0x000fe4000001ff00 */
[----:B------:R-:W-:Y:S01]  /*1820*/  PLOP3.LUT P1, PT, P1, PT, PT, 0x8, 0x80 ;  /* 0x000000000080781c */ /* 0x000fe20000f2e170 */
[----:B------:R-:W-:Y:S01]  /*1830*/  IMAD.MOV.U32 R9, RZ, RZ, RZ ;  /* 0x000000ffff097224 */ /* 0x000fe200078e00ff */
[----:B------:R-:W3:Y:S01]  /*1840*/  LDCU UR40, c[0x0][0x370] ;  /* 0x00006e00ff2877ac */ /* 0x000ee20008000800 */
[----:B------:R-:W-:Y:S01]  /*1850*/  IMAD.MOV.U32 R8, RZ, RZ, 0x1 ;  /* 0x00000001ff087424 */ /* 0x000fe200078e00ff */
[----:B------:R-:W4:Y:S01]  /*1860*/  LDCU.64 UR26, c[0x0][0x348] ;  /* 0x00006900ff1a77ac */ /* 0x000f220008000a00 */
[----:B-1----:R-:W-:-:S02]  /*1870*/  UIADD3 UR5, UPT, UPT, UR6, 0x3f, URZ ;  /* 0x0000003f06057890 */ /* 0x002fc4000fffe0ff */
[----:B------:R-:W-:Y:S02]  /*1880*/  USHF.R.U32.HI UR45, URZ, 0x6, UR28 ;  /* 0x00000006ff2d7899 */ /* 0x000fe4000801161c */
[----:B------:R-:W-:Y:S02]  /*1890*/  USHF.R.S32.HI UR4, URZ, 0x1f, UR5 ;  /* 0x0000001fff047899 */ /* 0x000fe40008011405 */
[----:B------:R-:W-:Y:S02]  /*18a0*/  UIADD3 UR46, UPT, UPT, UR6, 0x7e, URZ ;  /* 0x0000007e062e7890 */ /* 0x000fe4000fffe0ff */
[----:B------:R-:W-:Y:S02]  /*18b0*/  ULEA.HI UR4, UR4, UR5, URZ, 0x6 ;  /* 0x0000000504047291 */ /* 0x000fe4000f8f30ff */
[----:B------:R-:W-:Y:S02]  /*18c0*/  UIADD3 UR5, UPT, UPT, UR6, -0x1, URZ ;  /* 0xffffffff06057890 */ /* 0x000fe4000fffe0ff */
[----:B------:R-:W-:-:S02]  /*18d0*/  USHF.R.S32.HI UR43, URZ, 0x6, UR4 ;  /* 0x00000006ff2b7899 */ /* 0x000fc40008011404 */
[----:B------:R-:W-:Y:S02]  /*18e0*/  UISETP.GE.U32.AND UP2, UPT, UR5, -0x7f, UPT ;  /* 0xffffff810500788c */ /* 0x000fe4000bf46070 */
[----:B------:R-:W-:Y:S02]  /*18f0*/  UISETP.LT.U32.AND UP0, UPT, UR43, 0x8, UPT ;  /* 0x000000082b00788c */ /* 0x000fe4000bf01070 */
[----:B--2---:R-:W-:Y:S02]  /*1900*/  ULEA UR7, UR8, UR7, 0x18 ;  /* 0x0000000708077291 */ /* 0x004fe4000f8ec0ff */
[----:B------:R-:W-:Y:S02]  /*1910*/  USEL UR41, UR43, 0x8, UP0 ;  /* 0x000000082b297887 */ /* 0x000fe40008000000 */
[----:B------:R-:W-:Y:S02]  /*1920*/  ULEA UR29, UR28, UR7, 0x1 ;  /* 0x000000071c1d7291 */ /* 0x000fe4000f8e08ff */
[----:B------:R-:W-:-:S02]  /*1930*/  UIADD3 UR21, UPT, UPT, UR41, -0x1, URZ ;  /* 0xffffffff29157890 */ /* 0x000fc4000fffe0ff */
[----:B------:R-:W-:Y:S01]  /*1940*/  @UP2 UIADD3 UR21, UPT, UPT, UR41, URZ, URZ ;  /* 0x000000ff29152290 */ /* 0x000fe2000fffe0ff */
[----:B------:R-:W1:Y:S01]  /*1950*/  LDCU UR39, c[0x0][0x374] ;  /* 0x00006e80ff2777ac */ /* 0x000e620008000800 */
[----:B------:R-:W-:Y:S02]  /*1960*/  USEL UR24, UR48, 0x2, UP1 ;  /* 0x0000000230187887 */ /* 0x000fe40008800000 */
[----:B------:R-:W-:Y:S02]  /*1970*/  UIADD3 UR29, UPT, UPT, UR29, 0x4400, URZ ;  /* 0x000044001d1d7890 */ /* 0x000fe4000fffe0ff */
[----:B------:R-:W-:Y:S02]  /*1980*/  UIADD3 UR44, UPT, UPT, UR43, -UR41, URZ ;  /* 0x800000292b2c7290 */ /* 0x000fe4000fffe0ff */
[----:B------:R-:W-:Y:S01]  /*1990*/  UIADD3 UR21, UPT, UPT, UR21, 0x1, URZ ;  /* 0x0000000115157890 */ /* 0x000fe2000fffe0ff */
[----:B---34-:R-:W-:-:S11]  /*19a0*/  UMOV UR5, URZ ;  /* 0x000000ff00057c82 */ /* 0x018fd60008000000 */
.L_x_43:
[----:B------:R-:W2:Y:S02]  /*19b0*/  S2UR UR4, SR_CgaCtaId ;  /* 0x00000000000479c3 */ /* 0x000ea40000008800 */
[----:B--2---:R-:W-:-:S09]  /*19c0*/  UISETP.NE.AND UP0, UPT, UR4, URZ, UPT ;  /* 0x000000ff0400728c */ /* 0x004fd2000bf05270 */
[----:B------:R-:W-:Y:S05]  /*19d0*/  BRA.U UP0, `(.L_x_24) ;  /* 0x0000000100287547 */ /* 0x000fea000b800000 */
[----:B------:R-:W-:Y:S02]  /*19e0*/  LEA R0, R9, UR7, 0x3 ;  /* 0x0000000709007c11 */ /* 0x000fe4000f8e18ff */
[----:B------:R-:W-:-:S04]  /*19f0*/  SHF.L.U32 R2, R8, 0x1f, RZ ;  /* 0x0000001f08027819 */ /* 0x000fc800000006ff */
[----:B------:R-:W2:Y:S02]  /*1a00*/  SYNCS.PHASECHK.TRANS64.TRYWAIT P0, [R0+URZ+0x140], R2 ;  /* 0x00014002000075a7 */ /* 0x000ea400080011ff */
[----:B--2---:R-:W-:Y:S05]  /*1a10*/  @!P0 BRA `(.L_x_25) ;  /* 0x0000006c00c08947 */ /* 0x004fea0003800000 */
.L_x_143:
[----:B------:R-:W-:Y:S01]  /*1a20*/  VIADD R9, R9, 0x1 ;  /* 0x0000000109097836 */ /* 0x000fe20000000000 */
[----:B------:R2:W-:Y:S04]  /*1a30*/  SYNCS.ARRIVE.TRANS64.A1T0 RZ, [R0+URZ+0x130], RZ ;  /* 0x000130ff00ff79a7 */ /* 0x0005e800081000ff */
[----:B------:R-:W-:-:S04]  /*1a40*/  ISETP.NE.AND P0, PT, R9, 0x2, PT ;  /* 0x000000020900780c */ /* 0x000fc80003f05270 */
[----:B------:R-:W-:Y:S02]  /*1a50*/  SEL R9, R9, RZ, P0 ;  /* 0x000000ff09097207 */ /* 0x000fe40000000000 */
[----:B--2---:R-:W-:-:S04]  /*1a60*/  SEL R0, RZ, 0x1, P0 ;  /* 0x00000001ff007807 */ /* 0x004fc80000000000 */
[----:B------:R-:W-:-:S07]  /*1a70*/  LOP3.LUT R8, R8, R0, RZ, 0x3c, !PT ;  /* 0x0000000008087212 */ /* 0x000fce00078e3cff */
.L_x_24:
[----:B------:R-:W-:Y:S01]  /*1a80*/  ULEA UR4, UR5, UR7, 0x3 ;  /* 0x0000000705047291 */ /* 0x000fe2000f8e18ff */
[----:B------:R-:W-:Y:S01]  /*1a90*/  SHF.L.U32 R0, R12, 0x1f, RZ ;  /* 0x0000001f0c007819 */ /* 0x000fe200000006ff */
[----:B------:R-:W-:Y:S02]  /*1aa0*/  UISETP.GE.U32.AND UP0, UPT, UR46, 0x7f, UPT ;  /* 0x0000007f2e00788c */ /* 0x000fe4000bf06070 */
[----:B------:R-:W-:Y:S02]  /*1ab0*/  USHF.L.U32 UR11, UR20, 0x7, URZ ;  /* 0x00000007140b7899 */ /* 0x000fe400080006ff */
[----:B------:R-:W-:Y:S01]  /*1ac0*/  ULEA UR35, UR16, UR45, 0x6 ;  /* 0x0000002d10237291 */ /* 0x000fe2000f8e30ff */
[----:B------:R-:W-:Y:S02]  /*1ad0*/  UMOV UR13, URZ ;  /* 0x000000ff000d7c82 */ /* 0x000fe40008000000 */
[----:B------:R2:W3:Y:S02]  /*1ae0*/  SYNCS.PHASECHK.TRANS64.TRYWAIT P0, [UR4+0x40], R0 ;  /* 0x00004000ff0075a7 */ /* 0x0004e40008001104 */
[----:B------:R-:W-:Y:S07]  /*1af0*/  BRA.U !UP0, `(.L_x_26) ;  /* 0x0000000108c07547 */ /* 0x000fee000b800000 */
[----:B------:R-:W-:Y:S01]  /*1b00*/  UMOV UR6, URZ ;  /* 0x000000ff00067c82 */ /* 0x000fe20008000000 */
[----:B------:R-:W-:-:S05]  /*1b10*/  UMOV UR4, UR5 ;  /* 0x0000000500047c82 */ /* 0x000fca0008000000 */
.L_x_32:
[----:B------:R-:W-:Y:S01]  /*1b20*/  ULEA UR33, UR4, UR7, 0x3 ;  /* 0x0000000704217291 */ /* 0x000fe2000f8e18ff */
[----:B---3--:R-:W-:Y:S01]  /*1b30*/  @!P3 MOV R2, 0x6000 ;  /* 0x000060000002b802 */ /* 0x008fe20000000f00 */
[----:B-1-3--:R-:W-:Y:S10]  /*1b40*/  @P0 BRA `(.L_x_27) ;  /* 0x00000000000c0947 */ /* 0x00aff40003800000 */
[----:B------:R-:W-:-:S04]  /*1b50*/  SHF.L.U32 R3, R12, 0x1f, RZ ;  /* 0x0000001f0c037819 */ /* 0x000fc800000006ff */
[----:B------:R-:W3:Y:S02]  /*1b60*/  SYNCS.PHASECHK.TRANS64.TRYWAIT P0, [UR33+0x40], R3 ;  /* 0x00004003ff0075a7 */ /* 0x000ee40008001121 */
[----:B---3--:R-:W-:Y:S05]  /*1b70*/  @!P0 BRA `(.L_x_28) ;  /* 0x0000006c007c8947 */ /* 0x008fea0003800000 */
.L_x_27:
[----:B------:R3:W-:Y:S01]  /*1b80*/  @!P3 SYNCS.ARRIVE.TRANS64 RZ, [UR33], R2 ;  /* 0x00000002ffffb9a7 */ /* 0x0007e20008000021 */
[----:B------:R-:W-:-:S04]  /*1b90*/  ULOP3.LUT UR5, UR24, 0x2, URZ, 0xfc, !UPT ;  /* 0x0000000218057892 */ /* 0x000fc8000f8efcff */
[----:B------:R-:W-:-:S09]  /*1ba0*/  UISETP.NE.AND UP0, UPT, UR5, 0x2, UPT ;  /* 0x000000020500788c */ /* 0x000fd2000bf05270 */
[----:B------:R-:W-:Y:S05]  /*1bb0*/  BRA.U UP0, `(.L_x_29) ;  /* 0x0000000100047547 */ /* 0x000fea000b800000 */
[----:B-1----:R-:W-:Y:S05]  /*1bc0*/  BPT.TRAP 0x1 ;  /* 0x000000040000795c */ /* 0x002fea0000300000 */
.L_x_29:
[----:B------:R-:W-:Y:S04]  /*1bd0*/  BSSY.RECONVERGENT B0, `(.L_x_30) ;  /* 0x0000003000007945 */ /* 0x000fe80003800200 */
[----:B------:R-:W-:Y:S05]  /*1be0*/  @P2 BRA `(.L_x_31) ;  /* 0x0000000000042947 */ /* 0x000fea0003800000 */
[----:B-1----:R-:W-:Y:S05]  /*1bf0*/  BPT.TRAP 0x1 ;  /* 0x000000040000795c */ /* 0x002fea0000300000 */
.L_x_31:
[----:B-1----:R-:W-:Y:S05]  /*1c00*/  BSYNC.RECONVERGENT B0 ;  /* 0x0000000000007941 */ /* 0x002fea0003800200 */
.L_x_30:
[----:B------:R-:W-:Y:S02]  /*1c10*/  UIADD3 UR5, UPT, UPT, UR4, 0x1, URZ ;  /* 0x0000000104057890 */ /* 0x000fe4000fffe0ff */
[----:B------:R-:W-:Y:S02]  /*1c20*/  UIADD3 UR16, UP1, UPT, UR26, 0x80, URZ ;  /* 0x000000801a107890 */ /* 0x000fe4000ff3e0ff */
[----:B------:R-:W-:Y:S02]  /*1c30*/  UISETP.NE.AND UP0, UPT, UR5, 0x8, UPT ;  /* 0x000000080500788c */ /* 0x000fe4000bf05270 */
[----:B------:R-:W-:Y:S02]  /*1c40*/  USHF.L.U32 UR34, UR6, 0x6, URZ ;  /* 0x0000000606227899 */ /* 0x000fe400080006ff */
[----:B------:R-:W-:Y:S02]  /*1c50*/  USEL UR9, URZ, 0x1, UP0 ;  /* 0x00000001ff097887 */ /* 0x000fe40008000000 */
[----:B------:R-:W-:-:S02]  /*1c60*/  USEL UR5, UR5, URZ, UP0 ;  /* 0x000000ff05057287 */ /* 0x000fc40008000000 */
[----:B------:R-:W-:Y:S02]  /*1c70*/  UIADD3 UR14, UP0, UPT, UR26, 0x180, URZ ;  /* 0x000001801a0e7890 */ /* 0x000fe4000ff1e0ff */
[----:B------:R-:W-:Y:S01]  /*1c80*/  ULEA UR8, UR5, UR7, 0x3 ;  /* 0x0000000705087291 */ /* 0x000fe2000f8e18ff */
[----:B------:R-:W-:Y:S01]  /*1c90*/  LOP3.LUT R12, R12, UR9, RZ, 0x3c, !PT ;  /* 0x000000090c0c7c12 */ /* 0x000fe2000f8e3cff */
[----:B------:R-:W-:Y:S02]  /*1ca0*/  ULEA UR9, UR4, UR28, 0xc ;  /* 0x0000001c04097291 */ /* 0x000fe4000f8e60ff */
[----:B------:R-:W-:Y:S01]  /*1cb0*/  UIADD3.X UR17, UPT, UPT, URZ, UR27, URZ, UP1, !UPT ;  /* 0x0000001bff117290 */ /* 0x000fe20008ffe4ff */
[----:B--2---:R-:W-:Y:S01]  /*1cc0*/  SHF.L.U32 R0, R12, 0x1f, RZ ;  /* 0x0000001f0c007819 */ /* 0x004fe200000006ff */
[----:B------:R-:W-:Y:S02]  /*1cd0*/  ULEA UR9, UR9, UR7, 0x1 ;  /* 0x0000000709097291 */ /* 0x000fe4000f8e08ff */
[----:B------:R-:W-:Y:S01]  /*1ce0*/  UIADD3.X UR15, UPT, UPT, URZ, UR27, URZ, UP0, !UPT ;  /* 0x0000001bff0f7290 */ /* 0x000fe200087fe4ff */
[----:B------:R4:W1:Y:S01]  /*1cf0*/  SYNCS.PHASECHK.TRANS64.TRYWAIT P0, [UR8+0x40], R0 ;  /* 0x00004000ff0075a7 */ /* 0x0008620008001108 */
[----:B------:R-:W-:-:S02]  /*1d00*/  ULEA UR8, UR4, UR7, 0xe ;  /* 0x0000000704087291 */ /* 0x000fc4000f8e70ff */
[----:B------:R-:W-:Y:S02]  /*1d10*/  UIADD3 UR32, UPT, UPT, UR9, 0x4400, URZ ;  /* 0x0000440009207890 */ /* 0x000fe4000fffe0ff */
[----:B------:R-:W-:Y:S01]  /*1d20*/  UIADD3 UR8, UPT, UPT, UR8, 0x14400, URZ ;  /* 0x0001440008087890 */ /* 0x000fe2000fffe0ff */
[----:B------:R-:W-:Y:S01]  /*1d30*/  UMOV UR13, 0xf0000 ;  /* 0x000f0000000d7882 */ /* 0x000fe20000000000 */
[----:B------:R-:W-:Y:S01]  /*1d40*/  UMOV UR18, 0x0 ;  /* 0x0000000000127882 */ /* 0x000fe20000000000 */
[----:B------:R-:W-:Y:S01]  /*1d50*/  UMOV UR19, 0x10000000 ;  /* 0x1000000000137882 */ /* 0x000fe20000000000 */
[----:B------:R-:W-:Y:S01]  /*1d60*/  UMOV UR12, UR36 ;  /* 0x00000024000c7c82 */ /* 0x000fe20008000000 */
[----:B------:R-:W-:Y:S01]  /*1d70*/  UMOV UR9, UR33 ;  /* 0x0000002100097c82 */ /* 0x000fe20008000000 */
[----:B------:R-:W-:Y:S01]  /*1d80*/  UMOV UR10, UR34 ;  /* 0x00000022000a7c82 */ /* 0x000fe20008000000 */
[----:B------:R2:W-:Y:S01]  /*1d90*/  UTMALDG.3D.MULTICAST [UR32], [UR16], UR13, desc[UR18] ;  /* 0x00001220100073b4 */ /* 0x0005e2000801180d */
[----:B------:R-:W-:Y:S01]  /*1da0*/  UIADD3 UR6, UPT, UPT, UR6, 0x1, URZ ;  /* 0x0000000106067890 */ /* 0x000fe2000fffe0ff */
[----:B------:R-:W-:-:S03]  /*1db0*/  UMOV UR4, UR5 ;  /* 0x0000000500047c82 */ /* 0x000fc60008000000 */
[----:B------:R-:W-:Y:S01]  /*1dc0*/  UISETP.NE.AND UP0, UPT, UR6, UR21, UPT ;  /* 0x000000150600728c */ /* 0x000fe2000bf05270 */
[----:B------:R4:W-:Y:S01]  /*1dd0*/  UTMALDG.3D [UR8], [UR14], desc[UR18] ;  /* 0x000012080e0075b4 */ /* 0x0009e20008011000 */
[----:B--2---:R-:W-:-:S07]  /*1de0*/  UMOV UR13, UR21 ;  /* 0x00000015000d7c82 */ /* 0x004fce0008000000 */
[----:B----4-:R-:W-:Y:S05]  /*1df0*/  BRA.U UP0, `(.L_x_32) ;  /* 0xfffffffd00487547 */ /* 0x010fea000b83ffff */
.L_x_26:
[----:B------:R-:W-:Y:S01]  /*1e00*/  ULEA UR4, UR5, UR7, 0x3 ;  /* 0x0000000705047291 */ /* 0x000fe2000f8e18ff */
[----:B--2---:R-:W-:Y:S01]  /*1e10*/  SHF.L.U32 R0, R12, 0x1f, RZ ;  /* 0x0000001f0c007819 */ /* 0x004fe200000006ff */
[----:B------:R-:W-:Y:S01]  /*1e20*/  @!P1 SYNCS.ARRIVE.TRANS64.A1T0 RZ, [UR7+0xc8], RZ ;  /* 0x0000c8ffffff99a7 */ /* 0x000fe20008100007 */
[----:B------:R-:W-:-:S06]  /*1e30*/  UISETP.GT.AND UP0, UPT, UR43, UR41, UPT ;  /* 0x000000292b00728c */ /* 0x000fcc000bf04270 */
[----:B-1-3--:R1:W2:Y:S03]  /*1e40*/  SYNCS.PHASECHK.TRANS64.TRYWAIT P0, [UR4+0x40], R0 ;  /* 0x00004000ff0075a7 */ /* 0x00a2a60008001104 */
[----:B------:R-:W-:Y:S05]  /*1e50*/  BRA.U !UP0, `(.L_x_33) ;  /* 0x0000000108bc7547 */ /* 0x000fea000b800000 */
[----:B------:R-:W-:Y:S01]  /*1e60*/  UIADD3 UR25, UPT, UPT, UR44, UR13, URZ ;  /* 0x0000000d2c197290 */ /* 0x000fe2000fffe0ff */
[----:B------:R-:W-:-:S11]  /*1e70*/  UMOV UR4, UR5 ;  /* 0x0000000500047c82 */ /* 0x000fd60008000000 */
.L_x_39:
[----:B------:R-:W-:Y:S01]  /*1e80*/  ULEA UR17, UR4, UR7, 0x3 ;  /* 0x0000000704117291 */ /* 0x000fe2000f8e18ff */
[----:B--2---:R-:W-:Y:S01]  /*1e90*/  @!P3 MOV R2, 0x6000 ;  /* 0x000060000002b802 */ /* 0x004fe20000000f00 */
[----:B--2-4-:R-:W-:Y:S10]  /*1ea0*/  @P0 BRA `(.L_x_34) ;  /* 0x00000000000c0947 */ /* 0x014ff40003800000 */
[----:B------:R-:W-:-:S04]  /*1eb0*/  SHF.L.U32 R3, R12, 0x1f, RZ ;  /* 0x0000001f0c037819 */ /* 0x000fc800000006ff */
[----:B------:R-:W2:Y:S02]  /*1ec0*/  SYNCS.PHASECHK.TRANS64.TRYWAIT P0, [UR17+0x40], R3 ;  /* 0x00004003ff0075a7 */ /* 0x000ea40008001111 */
[----:B--2---:R-:W-:Y:S05]  /*1ed0*/  @!P0 BRA `(.L_x_35) ;  /* 0x0000006800bc8947 */ /* 0x004fea0003800000 */
.L_x_34:
[----:B------:R2:W-:Y:S01]  /*1ee0*/  @!P3 SYNCS.ARRIVE.TRANS64 RZ, [UR17], R2 ;  /* 0x00000002ffffb9a7 */ /* 0x0005e20008000011 */
[----:B------:R-:W-:-:S04]  /*1ef0*/  ULOP3.LUT UR5, UR24, 0x2, URZ, 0xfc, !UPT ;  /* 0x0000000218057892 */ /* 0x000fc8000f8efcff */
[----:B------:R-:W-:-:S09]  /*1f00*/  UISETP.NE.AND UP0, UPT, UR5, 0x2, UPT ;  /* 0x000000020500788c */ /* 0x000fd2000bf05270 */
[----:B------:R-:W-:Y:S05]  /*1f10*/  BRA.U UP0, `(.L_x_36) ;  /* 0x0000000100047547 */ /* 0x000fea000b800000 */
[----:B------:R-:W-:Y:S05]  /*1f20*/  BPT.TRAP 0x1 ;  /* 0x000000040000795c */ /* 0x000fea0000300000 */
.L_x_36:
[----:B------:R-:W-:Y:S04]  /*1f30*/  BSSY.RECONVERGENT B0, `(.L_x_37) ;  /* 0x0000003000007945 */ /* 0x000fe80003800200 */
[----:B------:R-:W-:Y:S05]  /*1f40*/  @P2 BRA `(.L_x_38) ;  /* 0x0000000000042947 */ /* 0x000fea0003800000 */
[----:B------:R-:W-:Y:S05]  /*1f50*/  BPT.TRAP 0x1 ;  /* 0x000000040000795c */ /* 0x000fea0000300000 */
.L_x_38:
[----:B------:R-:W-:Y:S05]  /*1f60*/  BSYNC.RECONVERGENT B0 ;  /* 0x0000000000007941 */ /* 0x000fea0003800200 */
.L_x_37:
[----:B------:R-:W-:Y:S02]  /*1f70*/  UIADD3 UR5, UPT, UPT, UR4, 0x1, URZ ;  /* 0x0000000104057890 */ /* 0x000fe4000fffe0ff */
[----:B------:R-:W-:Y:S02]  /*1f80*/  UIADD3 UR14, UP1, UPT, UR26, 0x80, URZ ;  /* 0x000000801a0e7890 */ /* 0x000fe4000ff3e0ff */
[----:B------:R-:W-:Y:S02]  /*1f90*/  UISETP.NE.AND UP0, UPT, UR5, 0x8, UPT ;  /* 0x000000080500788c */ /* 0x000fe4000bf05270 */
[----:B------:R-:W-:Y:S02]  /*1fa0*/  USHF.L.U32 UR18, UR13, 0x6, URZ ;  /* 0x000000060d127899 */ /* 0x000fe400080006ff */
[----:B------:R-:W-:Y:S02]  /*1fb0*/  USEL UR8, URZ, 0x1, UP0 ;  /* 0x00000001ff087887 */ /* 0x000fe40008000000 */
[----:B------:R-:W-:-:S02]  /*1fc0*/  USEL UR5, UR5, URZ, UP0 ;  /* 0x000000ff05057287 */ /* 0x000fc40008000000 */
[----:B------:R-:W-:Y:S02]  /*1fd0*/  UIADD3 UR22, UP0, UPT, UR26, 0x180, URZ ;  /* 0x000001801a167890 */ /* 0x000fe4000ff1e0ff */
[----:B------:R-:W-:Y:S01]  /*1fe0*/  LOP3.LUT R12, R12, UR8, RZ, 0x3c, !PT ;  /* 0x000000080c0c7c12 */ /* 0x000fe2000f8e3cff */
[----:B------:R-:W-:Y:S02]  /*1ff0*/  ULEA UR6, UR5, UR7, 0x3 ;  /* 0x0000000705067291 */ /* 0x000fe4000f8e18ff */
[----:B------:R-:W-:Y:S01]  /*2000*/  ULEA UR8, UR4, UR7, 0xe ;  /* 0x0000000704087291 */ /* 0x000fe2000f8e70ff */
[----:B-1----:R-:W-:Y:S01]  /*2010*/  SHF.L.U32 R0, R12, 0x1f, RZ ;  /* 0x0000001f0c007819 */ /* 0x002fe200000006ff */
[----:B------:R-:W-:Y:S02]  /*2020*/  ULEA UR16, UR4, UR29, 0xd ;  /* 0x0000001d04107291 */ /* 0x000fe4000f8e68ff */
[----:B------:R-:W-:Y:S02]  /*2030*/  UIADD3.X UR15, UPT, UPT, URZ, UR27, URZ, UP1, !UPT ;  /* 0x0000001bff0f7290 */ /* 0x000fe40008ffe4ff */
[----:B------:R-:W-:Y:S01]  /*2040*/  UIADD3 UR8, UPT, UPT, UR8, 0x14400, URZ ;  /* 0x0001440008087890 */ /* 0x000fe2000fffe0ff */
[----:B------:R3:W4:Y:S01]  /*2050*/  SYNCS.PHASECHK.TRANS64.TRYWAIT P0, [UR6+0x40], R0 ;  /* 0x00004000ff0075a7 */ /* 0x0007220008001106 */
[----:B------:R-:W-:Y:S01]  /*2060*/  UIADD3.X UR23, UPT, UPT, URZ, UR27, URZ, UP0, !UPT ;  /* 0x0000001bff177290 */ /* 0x000fe200087fe4ff */
[----:B------:R-:W-:Y:S01]  /*2070*/  UMOV UR6, 0xf0000 ;  /* 0x000f000000067882 */ /* 0x000fe20000000000 */
[----:B------:R-:W-:Y:S01]  /*2080*/  UMOV UR30, 0x0 ;  /* 0x00000000001e7882 */ /* 0x000fe20000000000 */
[----:B------:R-:W-:Y:S01]  /*2090*/  UMOV UR31, 0x10000000 ;  /* 0x10000000001f7882 */ /* 0x000fe20000000000 */
[----:B------:R-:W-:Y:S01]  /*20a0*/  UMOV UR19, UR35 ;  /* 0x0000002300137c82 */ /* 0x000fe20008000000 */
[----:B------:R-:W-:Y:S01]  /*20b0*/  UMOV UR20, UR36 ;  /* 0x0000002400147c82 */ /* 0x000fe20008000000 */
[----:B------:R-:W-:Y:S01]  /*20c0*/  UMOV UR12, UR36 ;  /* 0x00000024000c7c82 */ /* 0x000fe20008000000 */
[----:B------:R-:W-:Y:S01]  /*20d0*/  UMOV UR9, UR17 ;  /* 0x0000001100097c82 */ /* 0x000fe20008000000 */
[----:B------:R-:W-:Y:S01]  /*20e0*/  UMOV UR10, UR18 ;  /* 0x00000012000a7c82 */ /* 0x000fe20008000000 */
[----:B------:R3:W-:Y:S01]  /*20f0*/  UTMALDG.3D.MULTICAST [UR16], [UR14], UR6, desc[UR30] ;  /* 0x00001e100e0073b4 */ /* 0x0007e20008011806 */
[----:B------:R-:W-:Y:S01]  /*2100*/  UIADD3 UR13, UPT, UPT, UR13, 0x1, URZ ;  /* 0x000000010d0d7890 */ /* 0x000fe2000fffe0ff */
[----:B------:R-:W-:-:S03]  /*2110*/  UMOV UR4, UR5 ;  /* 0x0000000500047c82 */ /* 0x000fc60008000000 */
[----:B------:R-:W-:Y:S01]  /*2120*/  UISETP.NE.AND UP0, UPT, UR13, UR25, UPT ;  /* 0x000000190d00728c */ /* 0x000fe2000bf05270 */
[----:B------:R3:W-:Y:S08]  /*2130*/  UTMALDG.3D [UR8], [UR22], desc[UR30] ;  /* 0x00001e08160075b4 */ /* 0x0007f00008011000 */
[----:B---3--:R-:W-:Y:S05]  /*2140*/  BRA.U UP0, `(.L_x_39) ;  /* 0xfffffffd004c7547 */ /* 0x008fea000b83ffff */
.L_x_33:
[C---:B------:R-:W-:Y:S01]  /*2150*/  LEA R3, R11.reuse, UR7, 0x3 ;  /* 0x000000070b037c11 */ /* 0x040fe2000f8e18ff */
[----:B------:R-:W-:Y:S01]  /*2160*/  NOP ;  /* 0x0000000000007918 */ /* 0x000fe20000000000 */
[----:B-1----:R-:W-:Y:S02]  /*2170*/  SHF.L.U32 R0, R10, 0x1f, RZ ;  /* 0x0000001f0a007819 */ /* 0x002fe400000006ff */
[----:B------:R-:W-:Y:S02]  /*2180*/  LEA R4, R11, UR7, 0x4 ;  /* 0x000000070b047c11 */ /* 0x000fe4000f8e20ff */
[----:B--2-4-:R-:W1:Y:S02]  /*2190*/  SYNCS.PHASECHK.TRANS64.TRYWAIT P0, [R3+URZ+0xd0], R0 ;  /* 0x0000d000030075a7 */ /* 0x014e6400080011ff */
[----:B-1----:R-:W-:Y:S05]  /*21a0*/  @!P0 BRA `(.L_x_40) ;  /* 0x0000006800208947 */ /* 0x002fea0003800000 */
.L_x_146:
[----:B------:R-:W2:Y:S01]  /*21b0*/  LDS.128 R4, [R4+0x160] ;  /* 0x0001600004047984 */ /* 0x000ea20000000c00 */
[----:B------:R-:W-:Y:S01]  /*21c0*/  UISETP.GE.AND UP0, UPT, UR42, 0x1, UPT ;  /* 0x000000012a00788c */ /* 0x000fe2000bf06270 */
[----:B------:R-:W-:Y:S01]  /*21d0*/  @!PT LDS RZ, [RZ] ;  /* 0x00000000fffff984 */ /* 0x000fe20000000800 */
[----:B------:R-:W-:Y:S01]  /*21e0*/  @!PT LDS RZ, [RZ] ;  /* 0x00000000fffff984 */ /* 0x000fe20000000800 */
[----:B------:R-:W-:Y:S01]  /*21f0*/  @!PT LDS RZ, [RZ] ;  /* 0x00000000fffff984 */ /* 0x000fe20000000800 */
[----:B------:R-:W-:Y:S01]  /*2200*/  @!PT LDS RZ, [RZ] ;  /* 0x00000000fffff984 */ /* 0x000fe20000000800 */
[----:B------:R3:W-:Y:S06]  /*2210*/  MEMBAR.ALL.CTA ;  /* 0x0000000000007992 */ /* 0x0007ec0000008000 */
[----:B---3--:R-:W3:Y:S01]  /*2220*/  FENCE.VIEW.ASYNC.S ;  /* 0x00000000000073c6 */ /* 0x008ee20000000000 */
[----:B--2---:R-:W-:-:S13]  /*2230*/  LOP3.LUT P0, RZ, R6, 0x1, RZ, 0xc0, !PT ;  /* 0x0000000106ff7812 */ /* 0x004fda000780c0ff */
[----:B---3--:R-:W-:Y:S01]  /*2240*/  VOTEU.ANY UP1, P0 ;  /* 0x0000000000ff7886 */ /* 0x008fe20000020100 */
[----:B------:R-:W-:-:S13]  /*2250*/  PLOP3.LUT P0, PT, PT, PT, UP1, 0x80, 0x8 ;  /* 0x000000000008781c */ /* 0x000fda0003f0f018 */
[----:B-1----:R-:W-:Y:S02]  /*2260*/  @P0 LOP3.LUT R0, R5, 0xffff, RZ, 0xc0, !PT ;  /* 0x0000ffff05000812 */ /* 0x002fe400078ec0ff */
[----:B------:R-:W-:Y:S02]  /*2270*/  @P0 MOV R2, R4 ;  /* 0x0000000400020202 */ /* 0x000fe40000000f00 */
[----:B------:R-:W-:Y:S01]  /*2280*/  @P0 R2UR UR6, R0 ;  /* 0x00000000000602ca */ /* 0x000fe200000e0000 */
[----:B------:R-:W-:Y:S01]  /*2290*/  VIADD R0, R3, 0xe0 ;  /* 0x000000e003007836 */ /* 0x000fe20000000000 */
[----:B------:R-:W-:Y:S02]  /*22a0*/  @P0 SHF.R.U32.HI R4, RZ, 0x10, R5 ;  /* 0x00000010ff040819 */ /* 0x000fe40000011605 */
[----:B------:R-:W-:Y:S02]  /*22b0*/  @P0 R2UR UR8, R2 ;  /* 0x00000000020802ca */ /* 0x000fe400000e0000 */
[----:B------:R-:W-:-:S02]  /*22c0*/  PRMT R0, RZ, 0x654, R0 ;  /* 0x00000654ff007816 */ /* 0x000fc40000000000 */
[----:B------:R-:W-:Y:S02]  /*22d0*/  @P0 R2UR UR4, R4 ;  /* 0x00000000040402ca */ /* 0x000fe400000e0000 */
[----:B------:R1:W-:Y:S03]  /*22e0*/  SYNCS.ARRIVE.TRANS64.RED.A1T0 RZ, [R0+URZ], RZ ;  /* 0x000000ff00ff79a7 */ /* 0x0003e600081004ff */
[----:B------:R-:W-:-:S04]  /*22f0*/  @UP1 UMOV UR37, UR6 ;  /* 0x0000000600251c82 */ /* 0x000fc80008000000 */
[----:B------:R-:W-:-:S04]  /*2300*/  @UP1 UMOV UR38, UR8 ;  /* 0x0000000800261c82 */ /* 0x000fc80008000000 */
[----:B------:R-:W-:Y:S01]  /*2310*/  @UP1 UMOV UR36, UR4 ;  /* 0x0000000400241c82 */ /* 0x000fe20008000000 */
[----:B------:R-:W-:Y:S05]  /*2320*/  BRA.U !UP0, `(.L_x_41) ;  /* 0x0000000108d47547 */ /* 0x000fea000b800000 */
[----:B------:R-:W2:Y:S01]  /*2330*/  LDCU.128 UR12, c[0x0][0xb10] ;  /* 0x00016200ff0c77ac */ /* 0x000ea20008000c00 */
[----:B------:R-:W3:Y:S01]  /*2340*/  LDCU UR25, c[0x0][0xb20] ;  /* 0x00016400ff1977ac */ /* 0x000ee20008000800 */
[----:B------:R-:W4:Y:S01]  /*2350*/  LDCU UR20, c[0x0][0xb0c] ;  /* 0x00016180ff1477ac */ /* 0x000f220008000800 */
[----:B------:R-:W1:Y:S01]  /*2360*/  LDCU.64 UR10, c[0x0][0xb28] ;  /* 0x00016500ff0a77ac */ /* 0x000e620008000a00 */
[----:B------:R-:W-:Y:S02]  /*2370*/  UISETP.NE.AND UP3, UPT, UR42, 0x1, UPT ;  /* 0x000000012a00788c */ /* 0x000fe4000bf65270 */
[----:B--2---:R-:W-:Y:S02]  /*2380*/  UIMAD.WIDE.U32 UR16, UR39, UR15, URZ ;  /* 0x0000000f271072a5 */ /* 0x004fe4000f8e00ff */
[----:B------:R-:W-:Y:S02]  /*2390*/  UIMAD.WIDE.U32 UR8, UR40, UR12, URZ ;  /* 0x0000000c280872a5 */ /* 0x000fe4000f8e00ff */
[----:B------:R-:W-:-:S02]  /*23a0*/  UISETP.NE.AND UP0, UPT, UR14, 0x1, UPT ;  /* 0x000000010e00788c */ /* 0x000fc4000bf05270 */
[----:B------:R-:W-:Y:S01]  /*23b0*/  UIMAD.WIDE.U32 UR22, UR37, UR15, URZ ;  /* 0x0000000f251672a5 */ /* 0x000fe2000f8e00ff */
[----:B------:R-:W-:Y:S02]  /*23c0*/  UMOV UR16, UR17 ;  /* 0x0000001100107c82 */ /* 0x000fe40008000000 */
[----:B------:R-:W-:Y:S01]  /*23d0*/  UMOV UR8, UR9 ;  /* 0x0000000900087c82 */ /* 0x000fe20008000000 */
[----:B---3--:R-:W-:Y:S02]  /*23e0*/  USHF.R.U32.HI UR16, URZ, UR25, UR16 ;  /* 0x00000019ff107299 */ /* 0x008fe40008011610 */
[----:B----4-:R-:W-:Y:S02]  /*23f0*/  UISETP.NE.AND UP2, UPT, UR20, 0x1, UPT ;  /* 0x000000011400788c */ /* 0x010fe4000bf45270 */
[----:B------:R-:W-:Y:S02]  /*2400*/  USHF.R.U32.HI UR8, URZ, UR13, UR8 ;  /* 0x0000000dff087299 */ /* 0x000fe40008011608 */
[----:B------:R-:W-:-:S02]  /*2410*/  USEL UR6, UR39, UR16, !UP0 ;  /* 0x0000001027067287 */ /* 0x000fc4000c000000 */
[----:B------:R-:W-:Y:S02]  /*2420*/  USEL UR8, UR40, UR8, !UP2 ;  /* 0x0000000828087287 */ /* 0x000fe4000d000000 */
[----:B-1----:R-:W-:Y:S01]  /*2430*/  UIMAD.WIDE.U32 UR16, UR6, UR10, URZ ;  /* 0x0000000a061072a5 */ /* 0x002fe2000f8e00ff */
[----:B------:R-:W-:Y:S01]  /*2440*/  UMOV UR4, UR23 ;  /* 0x0000001700047c82 */ /* 0x000fe20008000000 */
[----:B------:R-:W-:Y:S02]  /*2450*/  UIMAD.WIDE.U32 UR18, UR38, UR12, URZ ;  /* 0x0000000c261272a5 */ /* 0x000fe4000f8e00ff */
[----:B------:R-:W-:-:S03]  /*2460*/  UIMAD.WIDE.U32 UR22, UR8, UR10, URZ ;  /* 0x0000000a081672a5 */ /* 0x000fc6000f8e00ff */
[----:B------:R-:W-:Y:S01]  /*2470*/  UMOV UR16, UR17 ;  /* 0x0000001100107c82 */ /* 0x000fe20008000000 */
[----:B------:R-:W-:Y:S02]  /*2480*/  USHF.R.U32.HI UR4, URZ, UR25, UR4 ;  /* 0x00000019ff047299 */ /* 0x000fe40008011604 */
[----:B------:R-:W-:Y:S01]  /*2490*/  @UP3 USHF.R.U32.HI UR6, URZ, UR11, UR16 ;  /* 0x0000000bff063299 */ /* 0x000fe20008011610 */
[----:B------:R-:W-:Y:S01]  /*24a0*/  UMOV UR18, UR19 ;  /* 0x0000001300127c82 */ /* 0x000fe20008000000 */
[----:B------:R-:W-:Y:S01]  /*24b0*/  UMOV UR22, UR23 ;  /* 0x0000001700167c82 */ /* 0x000fe20008000000 */
[----:B------:R-:W-:Y:S02]  /*24c0*/  USHF.R.U32.HI UR13, URZ, UR13, UR18 ;  /* 0x0000000dff0d7299 */ /* 0x000fe40008011612 */
[----:B------:R-:W-:Y:S02]  /*24d0*/  USEL UR4, UR37, UR4, !UP0 ;  /* 0x0000000425047287 */ /* 0x000fe4000c000000 */
[----:B------:R-:W-:-:S02]  /*24e0*/  @UP3 USHF.R.U32.HI UR8, URZ, UR11, UR22 ;  /* 0x0000000bff083299 */ /* 0x000fc40008011616 */
[----:B------:R-:W-:Y:S02]  /*24f0*/  UIMAD UR9, UR42, UR6, URZ ;  /* 0x000000062a0972a4 */ /* 0x000fe4000f8e02ff */
[----:B------:R-:W-:Y:S02]  /*2500*/  USEL UR6, UR38, UR13, !UP2 ;  /* 0x0000000d26067287 */ /* 0x000fe4000d000000 */
[----:B------:R-:W-:Y:S02]  /*2510*/  UIMAD UR12, UR42, UR8, URZ ;  /* 0x000000082a0c72a4 */ /* 0x000fe4000f8e02ff */
[----:B------:R-:W-:Y:S02]  /*2520*/  UISETP.GE.AND UP0, UPT, UR4, UR9, UPT ;  /* 0x000000090400728c */ /* 0x000fe4000bf06270 */
[----:B------:R-:W-:Y:S02]  /*2530*/  UIMAD.WIDE.U32 UR16, UR4, UR10, URZ ;  /* 0x0000000a041072a5 */ /* 0x000fe4000f8e00ff */
[----:B------:R-:W-:-:S02]  /*2540*/  UISETP.GE.OR UP0, UPT, UR6, UR12, UP0 ;  /* 0x0000000c0600728c */ /* 0x000fc40008706670 */
        /* <DEDUP_REMOVED lines=19> */
.L_x_41:
[----:B------:R-:W2:Y:S02]  /*2680*/  LDCU UR4, c[0x0][0xb30] ;  /* 0x00016600ff0477ac */ /* 0x000ea40008000800 */
[----:B--2---:R-:W-:-:S09]  /*2690*/  UISETP.NE.AND UP0, UPT, UR4, 0x1, UPT ;  /* 0x000000010400788c */ /* 0x004fd2000bf05270 */
[----:B------:R-:W-:Y:S05]  /*26a0*/  BRA.U UP0, `(.L_x_42) ;  /* 0x0000000100447547 */ /* 0x000fea000b800000 */
[----:B------:R-:W2:Y:S01]  /*26b0*/  LDCU.128 UR12, c[0x0][0xb10] ;  /* 0x00016200ff0c77ac */ /* 0x000ea20008000c00 */
[----:B------:R-:W3:Y:S01]  /*26c0*/  LDCU UR16, c[0x0][0xb0c] ;  /* 0x00016180ff1077ac */ /* 0x000ee20008000800 */
[----:B------:R-:W4:Y:S01]  /*26d0*/  LDCU UR17, c[0x0][0xb20] ;  /* 0x00016400ff1177ac */ /* 0x000f220008000800 */
[----:B--2---:R-:W-:Y:S02]  /*26e0*/  UIMAD.WIDE.U32 UR10, UR38, UR12, URZ ;  /* 0x0000000c260a72a5 */ /* 0x004fe4000f8e00ff */
[----:B------:R-:W-:Y:S02]  /*26f0*/  UIMAD.WIDE.U32 UR8, UR37, UR15, URZ ;  /* 0x0000000f250872a5 */ /* 0x000fe4000f8e00ff */
[----:B---3--:R-:W-:Y:S02]  /*2700*/  UISETP.NE.AND UP2, UPT, UR16, 0x1, UPT ;  /* 0x000000011000788c */ /* 0x008fe4000bf45270 */
[----:B------:R-:W-:Y:S01]  /*2710*/  UISETP.NE.AND UP0, UPT, UR14, 0x1, UPT ;  /* 0x000000010e00788c */ /* 0x000fe2000bf05270 */
[----:B------:R-:W-:-:S02]  /*2720*/  UMOV UR6, UR11 ;  /* 0x0000000b00067c82 */ /* 0x000fc40008000000 */
[----:B------:R-:W-:Y:S01]  /*2730*/  UMOV UR4, UR9 ;  /* 0x0000000900047c82 */ /* 0x000fe20008000000 */
[----:B------:R-:W-:Y:S02]  /*2740*/  USHF.R.U32.HI UR6, URZ, UR13, UR6 ;  /* 0x0000000dff067299 */ /* 0x000fe40008011606 */
[----:B----4-:R-:W-:Y:S02]  /*2750*/  USHF.R.U32.HI UR4, URZ, UR17, UR4 ;  /* 0x00000011ff047299 */ /* 0x010fe40008011604 */
[----:B------:R-:W-:Y:S02]  /*2760*/  USEL UR6, UR38, UR6, !UP2 ;  /* 0x0000000626067287 */ /* 0x000fe4000d000000 */
[----:B------:R-:W-:-:S04]  /*2770*/  USEL UR4, UR37, UR4, !UP0 ;  /* 0x0000000425047287 */ /* 0x000fc8000c000000 */
[----:B------:R-:W-:Y:S02]  /*2780*/  UIADD3 UR8, UPT, UPT, UR6, -UR4, URZ ;  /* 0x8000000406087290 */ /* 0x000fe4000fffe0ff */
[----:B------:R-:W-:Y:S02]  /*2790*/  UIADD3 UR4, UPT, UPT, -UR6, UR4, URZ ;  /* 0x0000000406047290 */ /* 0x000fe4000fffe1ff */
[----:B------:R-:W-:Y:S02]  /*27a0*/  UIMAD UR37, UR8, UR14, UR37 ;  /* 0x0000000e082572a4 */ /* 0x000fe4000f8e0225 */
[----:B------:R-:W-:-:S12]  /*27b0*/  UIMAD UR38, UR4, UR16, UR38 ;  /* 0x00000010042672a4 */ /* 0x000fd8000f8e0226 */
.L_x_42:
[----:B------:R-:W-:Y:S01]  /*27c0*/  VIADD R11, R11, 0x1 ;  /* 0x000000010b0b7836 */ /* 0x000fe20000000000 */
[----:B------:R-:W-:Y:S02]  /*27d0*/  R2UR UR6, R48 ;  /* 0x00000000300672ca */ /* 0x000fe400000e0000 */
[----:B------:R-:W-:Y:S02]  /*27e0*/  R2UR UR4, R47 ;  /* 0x000000002f0472ca */ /* 0x000fe400000e0000 */
[C---:B------:R-:W-:Y:S02]  /*27f0*/  ISETP.NE.AND P0, PT, R11.reuse, 0x2, PT ;  /* 0x000000020b00780c */ /* 0x040fe40003f05270 */
[----:B------:R-:W-:Y:S02]  /*2800*/  PLOP3.LUT P1, PT, PT, PT, PT, 0x80, 0x8 ;  /* 0x000000000008781c */ /* 0x000fe40003f2f070 */
[----:B-1----:R-:W-:Y:S02]  /*2810*/  SEL R0, RZ, 0x1, P0 ;  /* 0x00000001ff007807 */ /* 0x002fe40000000000 */
[----:B------:R-:W-:-:S02]  /*2820*/  SEL R11, R11, RZ, P0 ;  /* 0x000000ff0b0b7207 */ /* 0x000fc40000000000 */
[----:B------:R-:W-:Y:S01]  /*2830*/  LOP3.LUT R10, R10, R0, RZ, 0x3c, !PT ;  /* 0x000000000a0a7212 */ /* 0x000fe200078e3cff */
[----:B------:R-:W-:Y:S02]  /*2840*/  UIADD3 UR16, UPT, UPT, UR38, UR6, URZ ;  /* 0x0000000626107290 */ /* 0x000fe4000fffe0ff */
[----:B------:R-:W-:Y:S01]  /*2850*/  UIADD3 UR20, UPT, UPT, UR37, UR4, URZ ;  /* 0x0000000425147290 */ /* 0x000fe2000fffe0ff */
[----:B------:R-:W-:Y:S11]  /*2860*/  BRA.U UP1, `(.L_x_43) ;  /* 0xfffffff101507547 */ /* 0x000ff6000b83ffff */
[----:B------:R-:W-:Y:S01]  /*2870*/  UIADD3 UR7, UPT, UPT, UR7, 0x40, URZ ;  /* 0x0000004007077890 */ /* 0x000fe2000fffe0ff */
[----:B------:R-:W-:-:S03]  /*2880*/  SHF.L.U32 R2, R12, 0x1f, RZ ;  /* 0x0000001f0c027819 */ /* 0x000fc600000006ff */
[----:B------:R-:W-:-:S09]  /*2890*/  ULEA UR4, UR5, UR7, 0x3 ;  /* 0x0000000705047291 */ /* 0x000fd2000f8e18ff */
[----:B------:R-:W1:Y:S02]  /*28a0*/  SYNCS.PHASECHK.TRANS64.TRYWAIT P0, [UR4], R2 ;  /* 0x00000002ff0075a7 */ /* 0x000e640008001104 */
[----:B-1----:R-:W-:Y:S05]  /*28b0*/  @!P0 BRA `(.L_x_44) ;  /* 0x0000006000708947 */ /* 0x002fea0003800000 */
.L_x_148:
[----:B------:R-:W-:-:S04]  /*28c0*/  UIADD3 UR4, UPT, UPT, UR5, 0x1, URZ ;  /* 0x0000000105047890 */ /* 0x000fc8000fffe0ff */
[----:B------:R-:W-:-:S04]  /*28d0*/  UISETP.NE.AND UP0, UPT, UR4, 0x8, UPT ;  /* 0x000000080400788c */ /* 0x000fc8000bf05270 */
[----:B------:R-:W-:Y:S02]  /*28e0*/  USEL UR6, URZ, 0x1, UP0 ;  /* 0x00000001ff067887 */ /* 0x000fe40008000000 */
[----:B------:R-:W-:-:S04]  /*28f0*/  USEL UR4, UR4, URZ, UP0 ;  /* 0x000000ff04047287 */ /* 0x000fc80008000000 */
[----:B------:R-:W-:Y:S01]  /*2900*/  ULEA UR5, UR4, UR7, 0x3 ;  /* 0x0000000704057291 */ /* 0x000fe2000f8e18ff */
[----:B-1----:R-:W-:-:S04]  /*2910*/  LOP3.LUT R2, R12, UR6, RZ, 0x3c, !PT ;  /* 0x000000060c027c12 */ /* 0x002fc8000f8e3cff */
[----:B------:R-:W-:-:S04]  /*2920*/  SHF.L.U32 R3, R2, 0x1f, RZ ;  /* 0x0000001f02037819 */ /* 0x000fc800000006ff */
[----:B------:R-:W1:Y:S02]  /*2930*/  SYNCS.PHASECHK.TRANS64.TRYWAIT P0, [UR5], R3 ;  /* 0x00000003ff0075a7 */ /* 0x000e640008001105 */
[----:B-1----:R-:W-:Y:S05]  /*2940*/  @!P0 BRA `(.L_x_45) ;  /* 0x0000006000648947 */ /* 0x002fea0003800000 */
.L_x_150:
[----:B------:R-:W-:-:S04]  /*2950*/  UIADD3 UR4, UPT, UPT, UR4, 0x1, URZ ;  /* 0x0000000104047890 */ /* 0x000fc8000fffe0ff */
[----:B------:R-:W-:-:S04]  /*2960*/  UISETP.NE.AND UP0, UPT, UR4, 0x8, UPT ;  /* 0x000000080400788c */ /* 0x000fc8000bf05270 */
[----:B------:R-:W-:Y:S02]  /*2970*/  USEL UR6, URZ, 0x1, UP0 ;  /* 0x00000001ff067887 */ /* 0x000fe40008000000 */
[----:B------:R-:W-:-:S04]  /*2980*/  USEL UR4, UR4, URZ, UP0 ;  /* 0x000000ff04047287 */ /* 0x000fc80008000000 */
[----:B------:R-:W-:Y:S01]  /*2990*/  ULEA UR5, UR4, UR7, 0x3 ;  /* 0x0000000704057291 */ /* 0x000fe2000f8e18ff */
[----:B------:R-:W-:-:S04]  /*29a0*/  LOP3.LUT R2, R2, UR6, RZ, 0x3c, !PT ;  /* 0x0000000602027c12 */ /* 0x000fc8000f8e3cff */
[----:B-1----:R-:W-:-:S04]  /*29b0*/  SHF.L.U32 R3, R2, 0x1f, RZ ;  /* 0x0000001f02037819 */ /* 0x002fc800000006ff */
[----:B------:R-:W1:Y:S02]  /*29c0*/  SYNCS.PHASECHK.TRANS64.TRYWAIT P0, [UR5], R3 ;  /* 0x00000003ff0075a7 */ /* 0x000e640008001105 */
[----:B-1----:R-:W-:Y:S05]  /*29d0*/  @!P0 BRA `(.L_x_46) ;  /* 0x0000006000588947 */ /* 0x002fea0003800000 */
.L_x_152:
        /* <DEDUP_REMOVED lines=9> */
.L_x_154:
        /* <DEDUP_REMOVED lines=9> */
.L_x_156:
        /* <DEDUP_REMOVED lines=9> */
.L_x_158:
        /* <DEDUP_REMOVED lines=9> */
.L_x_160:
[----:B------:R-:W-:-:S04]  /*2c20*/  UIADD3 UR4, UPT, UPT, UR4, 0x1, URZ ;  /* 0x0000000104047890 */ /* 0x000fc8000fffe0ff */
[----:B------:R-:W-:-:S04]  /*2c30*/  UISETP.NE.AND UP0, UPT, UR4, 0x8, UPT ;  /* 0x000000080400788c */ /* 0x000fc8000bf05270 */
[----:B------:R-:W-:Y:S02]  /*2c40*/  USEL UR5, URZ, 0x1, UP0 ;  /* 0x00000001ff057887 */ /* 0x000fe40008000000 */
[----:B------:R-:W-:-:S04]  /*2c50*/  USEL UR4, UR4, URZ, UP0 ;  /* 0x000000ff04047287 */ /* 0x000fc80008000000 */
[----:B------:R-:W-:Y:S01]  /*2c60*/  ULEA UR4, UR4, UR7, 0x3 ;  /* 0x0000000704047291 */ /* 0x000fe2000f8e18ff */
[----:B------:R-:W-:-:S04]  /*2c70*/  LOP3.LUT R2, R2, UR5, RZ, 0x3c, !PT ;  /* 0x0000000502027c12 */ /* 0x000fc8000f8e3cff */
[----:B------:R-:W-:Y:S01]  /*2c80*/  SHF.L.U32 R2, R2, 0x1f, RZ ;  /* 0x0000001f02027819 */ /* 0x000fe200000006ff */
[----:B-1----:R-:W-:-:S07]  /*2c90*/  IMAD.U32 R0, RZ, RZ, UR4 ;  /* 0x00000004ff007e24 */ /* 0x002fce000f8e00ff */
.L_x_51:
[----:B-1----:R1:W2:Y:S02]  /*2ca0*/  SYNCS.PHASECHK.TRANS64.TRYWAIT P0, [R0+URZ], R2 ;  /* 0x00000002000075a7 */ /* 0x0022a400080011ff */
[----:B--2---:R-:W-:Y:S05]  /*2cb0*/  @!P0 NANOSLEEP.SYNCS 0x989680 ;  /* 0x009896800000895d */ /* 0x004fea0003900000 */
[----:B------:R-:W2:Y:S02]  /*2cc0*/  @!P0 SYNCS.PHASECHK.TRANS64 P0, [R0+URZ], R2 ;  /* 0x00000002000085a7 */ /* 0x000ea400080010ff */
[----:B--2---:R-:W-:Y:S05]  /*2cd0*/  @P0 EXIT ;  /* 0x000000000000094d */ /* 0x004fea0003800000 */
[----:B------:R-:W-:Y:S05]  /*2ce0*/  BRA `(.L_x_51) ;  /* 0xfffffffc00ec7947 */ /* 0x000fea000383ffff */
.L_x_23:
[----:B------:R-:W1:Y:S02]  /*2cf0*/  S2UR UR4, SR_CgaCtaId ;  /* 0x00000000000479c3 */ /* 0x000e640000008800 */
[----:B-1----:R-:W-:-:S04]  /*2d00*/  UISETP.NE.AND UP0, UPT, UR4, URZ, UPT ;  /* 0x000000ff0400728c */ /* 0x002fc8000bf05270 */
[----:B------:R-:W-:-:S09]  /*2d10*/  UISETP.NE.OR UP0, UPT, UR17, 0x1, UP0 ;  /* 0x000000011100788c */ /* 0x000fd20008705670 */
[----:B------:R-:W-:Y:S05]  /*2d20*/  BRA.U UP0, `(.L_x_52) ;  /* 0x00000005004c7547 */ /* 0x000fea000b800000 */
[----:B------:R-:W1:Y:S01]  /*2d30*/  S2UR UR5, SR_CgaCtaId ;  /* 0x00000000000579c3 */ /* 0x000e620000008800 */
[----:B------:R-:W-:Y:S01]  /*2d40*/  UMOV UR4, 0x400 ;  /* 0x0000040000047882 */ /* 0x000fe20000000000 */
[----:B------:R-:W-:Y:S01]  /*2d50*/  ISETP.GE.U32.AND P2, PT, R0, 0x4, PT ;  /* 0x000000040000780c */ /* 0x000fe20003f46070 */
[----:B------:R-:W-:Y:S01]  /*2d60*/  IMAD.MOV.U32 R12, RZ, RZ, 0x1 ;  /* 0x00000001ff0c7424 */ /* 0x000fe200078e00ff */
[----:B------:R-:W-:Y:S02]  /*2d70*/  CS2R R10, SRZ ;  /* 0x00000000000a7805 */ /* 0x000fe4000001ff00 */
[----:B------:R-:W-:Y:S01]  /*2d80*/  CS2R R8, SRZ ;  /* 0x0000000000087805 */ /* 0x000fe2000001ff00 */
[----:B-1----:R-:W-:-:S03]  /*2d90*/  ULEA UR6, UR5, UR4, 0x18 ;  /* 0x0000000405067291 */ /* 0x002fc6000f8ec0ff */
[----:B------:R-:W-:-:S09]  /*2da0*/  UMOV UR5, URZ ;  /* 0x000000ff00057c82 */ /* 0x000fd20008000000 */
.L_x_56:
[----:B------:R-:W-:Y:S02]  /*2db0*/  LEA R2, R8, UR6, 0x3 ;  /* 0x0000000608027c11 */ /* 0x000fe4000f8e18ff */
[----:B------:R-:W-:-:S03]  /*2dc0*/  SHF.L.U32 R4, R9, 0x1f, RZ ;  /* 0x0000001f09047819 */ /* 0x000fc600000006ff */
[----:B------:R-:W-:Y:S01]  /*2dd0*/  VIADD R5, R2, 0x140 ;  /* 0x0000014002057836 */ /* 0x000fe20000000000 */
[----:B------:R-:W1:Y:S02]  /*2de0*/  SYNCS.PHASECHK.TRANS64.TRYWAIT P0, [R2+URZ+0x130], R4 ;  /* 0x00013004020075a7 */ /* 0x000e6400080011ff */
[----:B-1----:R-:W-:Y:S05]  /*2df0*/  @!P0 BRA `(.L_x_53) ;  /* 0x0000005c00c88947 */ /* 0x002fea0003800000 */
.L_x_161:
[----:B------:R-:W-:Y:S01]  /*2e00*/  ULEA UR4, UR5, UR6, 0x3 ;  /* 0x0000000605047291 */ /* 0x000fe2000f8e18ff */
[----:B-1----:R-:W-:Y:S01]  /*2e10*/  PRMT R2, RZ, 0x654, R5 ;  /* 0x00000654ff027816 */ /* 0x002fe20000000005 */
[----:B------:R-:W-:Y:S01]  /*2e20*/  @!P2 IMAD.MOV.U32 R4, RZ, RZ, 0x10 ;  /* 0x00000010ff04a424 */ /* 0x000fe200078e00ff */
[----:B------:R-:W-:Y:S01]  /*2e30*/  SHF.L.U32 R5, R12, 0x1f, RZ ;  /* 0x0000001f0c057819 */ /* 0x000fe200000006ff */
[----:B------:R-:W-:Y:S01]  /*2e40*/  UIADD3 UR7, UPT, UPT, UR4, 0xd0, URZ ;  /* 0x000000d004077890 */ /* 0x000fe2000fffe0ff */
[----:B------:R1:W-:Y:S05]  /*2e50*/  SYNCS.ARRIVE.TRANS64.RED.A1T0 RZ, [R2+URZ], RZ ;  /* 0x000000ff02ff79a7 */ /* 0x0003ea00081004ff */
[----:B------:R-:W-:Y:S01]  /*2e60*/  IMAD.U32 R6, RZ, RZ, UR7 ;  /* 0x00000007ff067e24 */ /* 0x000fe2000f8e00ff */
[----:B------:R-:W2:Y:S04]  /*2e70*/  SYNCS.PHASECHK.TRANS64.TRYWAIT P0, [UR4+0xe0], R5 ;  /* 0x0000e005ff0075a7 */ /* 0x000ea80008001104 */
[----:B------:R-:W-:Y:S01]  /*2e80*/  PRMT R6, R0, 0x654, R6 ;  /* 0x0000065400067816 */ /* 0x000fe20000000006 */
[----:B-12---:R-:W-:Y:S06]  /*2e90*/  @!P0 BRA `(.L_x_54) ;  /* 0x0000005c00b48947 */ /* 0x006fec0003800000 */
.L_x_163:
[----:B------:R-:W-:Y:S01]  /*2ea0*/  ULEA UR8, UR5, UR6, 0x4 ;  /* 0x0000000605087291 */ /* 0x000fe2000f8e20ff */
[----:B------:R-:W-:Y:S01]  /*2eb0*/  SEL R3, R6, R3, !P2 ;  /* 0x0000000306037207 */ /* 0x000fe20005000000 */
[----:B------:R-:W-:Y:S01]  /*2ec0*/  UIADD3 UR9, UPT, UPT, UR4, 0xd0, URZ ;  /* 0x000000d004097890 */ /* 0x000fe2000fffe0ff */
[----:B-1----:R-:W-:Y:S01]  /*2ed0*/  LEA R2, R11, UR6, 0x3 ;  /* 0x000000060b027c11 */ /* 0x002fe2000f8e18ff */
[----:B------:R-:W-:Y:S01]  /*2ee0*/  UIADD3 UR8, UPT, UPT, UR8, 0x160, URZ ;  /* 0x0000016008087890 */ /* 0x000fe2000fffe0ff */
[----:B------:R1:W-:Y:S01]  /*2ef0*/  @!P2 SYNCS.ARRIVE.TRANS64.RED RZ, [R3+URZ], R4 ;  /* 0x0000000403ffa9a7 */ /* 0x0003e200080004ff */
[----:B------:R-:W-:Y:S01]  /*2f00*/  UIADD3 UR4, UPT, UPT, UR5, 0x1, URZ ;  /* 0x0000000105047890 */ /* 0x000fe2000fffe0ff */
[----:B------:R-:W-:-:S03]  /*2f10*/  VIADD R8, R8, 0x1 ;  /* 0x0000000108087836 */ /* 0x000fc60000000000 */
[----:B------:R-:W-:Y:S02]  /*2f20*/  UISETP.NE.AND UP0, UPT, UR4, 0x2, UPT ;  /* 0x000000020400788c */ /* 0x000fe4000bf05270 */
[----:B------:R-:W-:Y:S01]  /*2f30*/  ISETP.NE.AND P0, PT, R8, 0x2, PT ;  /* 0x000000020800780c */ /* 0x000fe20003f05270 */
[----:B------:R-:W-:Y:S06]  /*2f40*/  UGETNEXTWORKID.BROADCAST [UR8], [UR9] ;  /* 0x00000000080073ca */ /* 0x000fec0008000100 */
[----:B------:R-:W-:Y:S02]  /*2f50*/  USEL UR7, URZ, 0x1, UP0 ;  /* 0x00000001ff077887 */ /* 0x000fe40008000000 */
[----:B------:R-:W-:-:S04]  /*2f60*/  USEL UR5, UR4, URZ, UP0 ;  /* 0x000000ff04057287 */ /* 0x000fc80008000000 */
[----:B------:R-:W-:Y:S02]  /*2f70*/  LOP3.LUT R12, R12, UR7, RZ, 0x3c, !PT ;  /* 0x000000070c0c7c12 */ /* 0x000fe4000f8e3cff */
[----:B-1----:R-:W-:-:S04]  /*2f80*/  SHF.L.U32 R4, R10, 0x1f, RZ ;  /* 0x0000001f0a047819 */ /* 0x002fc800000006ff */
[----:B------:R-:W1:Y:S02]  /*2f90*/  SYNCS.PHASECHK.TRANS64.TRYWAIT P1, [R2+URZ+0xd0], R4 ;  /* 0x0000d004020075a7 */ /* 0x000e6400080211ff */
[----:B-1----:R-:W-:Y:S05]  /*2fa0*/  @!P1 BRA `(.L_x_55) ;  /* 0x0000005c00889947 */ /* 0x002fea0003800000 */
.L_x_164:
[C---:B-1----:R-:W-:Y:S01]  /*2fb0*/  LEA R4, R11.reuse, UR6, 0x4 ;  /* 0x000000060b047c11 */ /* 0x042fe2000f8e20ff */
[----:B------:R-:W-:Y:S01]  /*2fc0*/  VIADD R2, R2, 0xe0 ;  /* 0x000000e002027836 */ /* 0x000fe20000000000 */
[----:B------:R-:W-:Y:S01]  /*2fd0*/  SEL R8, R8, RZ, P0 ;  /* 0x000000ff08087207 */ /* 0x000fe20000000000 */
[----:B------:R-:W-:-:S03]  /*2fe0*/  VIADD R11, R11, 0x1 ;  /* 0x000000010b0b7836 */ /* 0x000fc60000000000 */
[----:B------:R-:W1:Y:S01]  /*2ff0*/  LDS.128 R4, [R4+0x160] ;  /* 0x0001600004047984 */ /* 0x000e620000000c00 */
[----:B------:R-:W-:Y:S02]  /*3000*/  PRMT R2, RZ, 0x654, R2 ;  /* 0x00000654ff027816 */ /* 0x000fe40000000002 */
[C---:B------:R-:W-:Y:S01]  /*3010*/  ISETP.NE.AND P1, PT, R11.reuse, 0x2, PT ;  /* 0x000000020b00780c */ /* 0x040fe20003f25270 */
[----:B------:R-:W-:Y:S01]  /*3020*/  @!PT LDS RZ, [RZ] ;  /* 0x00000000fffff984 */ /* 0x000fe20000000800 */
[----:B------:R-:W-:Y:S01]  /*3030*/  @!PT LDS RZ, [RZ] ;  /* 0x00000000fffff984 */ /* 0x000fe20000000800 */
[----:B------:R-:W-:Y:S01]  /*3040*/  @!PT LDS RZ, [RZ] ;  /* 0x00000000fffff984 */ /* 0x000fe20000000800 */
[----:B------:R-:W-:Y:S01]  /*3050*/  @!PT LDS RZ, [RZ] ;  /* 0x00000000fffff984 */ /* 0x000fe20000000800 */
[----:B------:R2:W-:Y:S06]  /*3060*/  MEMBAR.ALL.CTA ;  /* 0x0000000000007992 */ /* 0x0005ec0000008000 */
[----:B--2---:R-:W2:Y:S01]  /*3070*/  FENCE.VIEW.ASYNC.S ;  /* 0x00000000000073c6 */ /* 0x004ea20000000000 */
[----:B------:R-:W-:Y:S01]  /*3080*/  SEL R11, R11, RZ, P1 ;  /* 0x000000ff0b0b7207 */ /* 0x000fe20000800000 */
[----:B--2---:R2:W-:Y:S01]  /*3090*/  SYNCS.ARRIVE.TRANS64.RED.A1T0 RZ, [R2+URZ], RZ ;  /* 0x000000ff02ff79a7 */ /* 0x0045e200081004ff */
[----:B-1----:R-:W-:-:S02]  /*30a0*/  LOP3.LUT P3, RZ, R6, 0x1, RZ, 0xc0, !PT ;  /* 0x0000000106ff7812 */ /* 0x002fc4000786c0ff */
[----:B------:R-:W-:-:S04]  /*30b0*/  SEL R4, RZ, 0x1, P1 ;  /* 0x00000001ff047807 */ /* 0x000fc80000800000 */
[----:B------:R-:W-:Y:S02]  /*30c0*/  LOP3.LUT R10, R10, R4, RZ, 0x3c, !PT ;  /* 0x000000040a0a7212 */ /* 0x000fe400078e3cff */
[----:B--2---:R-:W-:-:S04]  /*30d0*/  SEL R2, RZ, 0x1, P0 ;  /* 0x00000001ff027807 */ /* 0x004fc80000000000 */
[----:B------:R-:W-:Y:S01]  /*30e0*/  LOP3.LUT R9, R9, R2, RZ, 0x3c, !PT ;  /* 0x0000000209097212 */ /* 0x000fe200078e3cff */
[----:B------:R-:W-:Y:S06]  /*30f0*/  @P3 BRA `(.L_x_56) ;  /* 0xfffffffc002c3947 */ /* 0x000fec000383ffff */
[----:B------:R-:W-:Y:S01]  /*3100*/  ULEA UR4, UR5, UR6, 0x3 ;  /* 0x0000000605047291 */ /* 0x000fe2000f8e18ff */
[----:B------:R-:W-:-:S08]  /*3110*/  SHF.L.U32 R2, R12, 0x1f, RZ ;  /* 0x0000001f0c027819 */ /* 0x000fd000000006ff */
[----:B------:R-:W1:Y:S02]  /*3120*/  SYNCS.PHASECHK.TRANS64 P0, [UR4+0xe0], R2 ;  /* 0x0000e002ff0075a7 */ /* 0x000e640008001004 */
[----:B-1----:R-:W-:Y:S05]  /*3130*/  @P0 BRA `(.L_x_57) ;  /* 0x0000000000080947 */ /* 0x002fea0003800000 */
[----:B------:R-:W1:Y:S02]  /*3140*/  SYNCS.PHASECHK.TRANS64.TRYWAIT P0, [UR4+0xe0], R2 ;  /* 0x0000e002ff0075a7 */ /* 0x000e640008001104 */
[----:B-1----:R-:W-:Y:S05]  /*3150*/  @!P0 BRA `(.L_x_58) ;  /* 0x0000005c00308947 */ /* 0x002fea0003800000 */
.L_x_57:
[----:B------:R-:W-:-:S04]  /*3160*/  UIADD3 UR7, UPT, UPT, UR5, 0x1, URZ ;  /* 0x0000000105077890 */ /* 0x000fc8000fffe0ff */
[----:B------:R-:W-:-:S04]  /*3170*/  UISETP.NE.AND UP0, UPT, UR7, 0x2, UPT ;  /* 0x000000020700788c */ /* 0x000fc8000bf05270 */
[----:B------:R-:W-:Y:S02]  /*3180*/  USEL UR8, URZ, 0x1, UP0 ;  /* 0x00000001ff087887 */ /* 0x000fe40008000000 */
[----:B------:R-:W-:-:S04]  /*3190*/  USEL UR7, UR7, URZ, UP0 ;  /* 0x000000ff07077287 */ /* 0x000fc80008000000 */
[----:B------:R-:W-:Y:S01]  /*31a0*/  ULEA UR7, UR7, UR6, 0x3 ;  /* 0x0000000607077291 */ /* 0x000fe2000f8e18ff */
[----:B-1----:R-:W-:-:S04]  /*31b0*/  LOP3.LUT R2, R12, UR8, RZ, 0x3c, !PT ;  /* 0x000000080c027c12 */ /* 0x002fc8000f8e3cff */
[----:B------:R-:W-:-:S04]  /*31c0*/  SHF.L.U32 R0, R2, 0x1f, RZ ;  /* 0x0000001f02007819 */ /* 0x000fc800000006ff */
[----:B------:R-:W1:Y:S02]  /*31d0*/  SYNCS.PHASECHK.TRANS64 P0, [UR7+0xe0], R0 ;  /* 0x0000e000ff0075a7 */ /* 0x000e640008001007 */
[----:B-1----:R-:W-:Y:S05]  /*31e0*/  @P0 EXIT ;  /* 0x000000000000094d */ /* 0x002fea0003800000 */
[----:B------:R-:W-:Y:S02]  /*31f0*/  SHF.L.U32 R2, R2, 0x1f, RZ ;  /* 0x0000001f02027819 */ /* 0x000fe400000006ff */
[----:B------:R-:W-:-:S07]  /*3200*/  MOV R0, UR7 ;  /* 0x0000000700007c02 */ /* 0x000fce0008000f00 */
.L_x_59:
[----:B-1----:R1:W2:Y:S02]  /*3210*/  SYNCS.PHASECHK.TRANS64.TRYWAIT P0, [R0+URZ+0xe0], R2 ;  /* 0x0000e002000075a7 */ /* 0x0022a400080011ff */
[----:B--2---:R-:W-:Y:S05]  /*3220*/  @!P0 NANOSLEEP.SYNCS 0x989680 ;  /* 0x009896800000895d */ /* 0x004fea0003900000 */
[----:B------:R-:W2:Y:S02]  /*3230*/  @!P0 SYNCS.PHASECHK.TRANS64 P0, [R0+URZ+0xe0], R2 ;  /* 0x0000e002000085a7 */ /* 0x000ea400080010ff */
[----:B--2---:R-:W-:Y:S05]  /*3240*/  @P0 EXIT ;  /* 0x000000000000094d */ /* 0x004fea0003800000 */
[----:B------:R-:W-:Y:S05]  /*3250*/  BRA `(.L_x_59) ;  /* 0xfffffffc00ec7947 */ /* 0x000fea000383ffff */
.L_x_52:
[----:B------:R-:W-:Y:S05]  /*3260*/  BRA.U UP4, `(.L_x_60) ;  /* 0x0000000d04d87547 */ /* 0x000fea000b800000 */
[----:B------:R-:W1:Y:S01]  /*3270*/  S2UR UR7, SR_CgaCtaId ;  /* 0x00000000000779c3 */ /* 0x000e620000008800 */
[----:B------:R-:W-:Y:S01]  /*3280*/  UMOV UR4, 0x40 ;  /* 0x0000004000047882 */ /* 0x000fe20000000000 */
[----:B------:R-:W-:Y:S01]  /*3290*/  NOP ;  /* 0x0000000000007918 */ /* 0x000fe20000000000 */
[----:B------:R-:W-:Y:S01]  /*32a0*/  UMOV UR6, 0x400 ;  /* 0x0000040000067882 */ /* 0x000fe20000000000 */
[----:B-1----:R-:W-:Y:S02]  /*32b0*/  ULEA UR5, UR7, UR4, 0x18 ;  /* 0x0000000407057291 */ /* 0x002fe4000f8ec0ff */
[----:B------:R-:W-:-:S07]  /*32c0*/  ULEA UR6, UR7, UR6, 0x18 ;  /* 0x0000000607067291 */ /* 0x000fce000f8ec0ff */
[----:B------:R-:W1:Y:S02]  /*32d0*/  LDS.U8 R0, [UR5+0x1c] ;  /* 0x00001c05ff007984 */ /* 0x000e640008000000 */
[----:B-1----:R-:W-:-:S13]  /*32e0*/  ISETP.NE.AND P0, PT, R0, RZ, PT ;  /* 0x000000ff0000720c */ /* 0x002fda0003f05270 */
[----:B------:R-:W-:Y:S05]  /*32f0*/  @P0 BRA `(.L_x_61) ;  /* 0x0000000000580947 */ /* 0x000fea0003800000 */
[----:B------:R-:W-:-:S13]  /*3300*/  ELECT P0, URZ, PT ;  /* 0x0000000000ff782f */ /* 0x000fda0003800000 */
[----:B------:R-:W-:Y:S05]  /*3310*/  @!P0 BRA `(.L_x_62) ;  /* 0x0000000000608947 */ /* 0x000fea0003800000 */
[----:B------:R-:W-:Y:S01]  /*3320*/  UMOV UR4, 0x10 ;  /* 0x0000001000047882 */ /* 0x000fe20000000000 */
[----:B------:R-:W-:Y:S01]  /*3330*/  HFMA2 R0, -RZ, RZ, 0, 5.9604644775390625e-08 ;  /* 0x00000001ff007431 */ /* 0x000fe200000001ff */
[----:B------:R-:W-:-:S03]  /*3340*/  MOV R3, 0xffff ;  /* 0x0000ffff00037802 */ /* 0x000fc60000000f00 */
[----:B------:R-:W-:Y:S04]  /*3350*/  DEPBAR.LE SB1, 0x36 ;  /* 0x00009d800000791a */ /* 0x000fe80000000000 */
[----:B------:R-:W1:Y:S02]  /*3360*/  UTCATOMSWS.FIND_AND_SET.ALIGN UP0, UR4, UR4 ;  /* 0x00000004000475e3 */ /* 0x000e640008000800 */
[----:B-1----:R-:W-:Y:S01]  /*3370*/  MOV R4, UR4 ;  /* 0x0000000400047c02 */ /* 0x002fe20008000f00 */
[----:B------:R-:W-:Y:S06]  /*3380*/  BRA.U UP0, `(.L_x_63) ;  /* 0x0000000100187547 */ /* 0x000fec000b800000 */
.L_x_64:
[----:B------:R-:W-:Y:S05]  /*3390*/  NANOSLEEP 0x64 ;  /* 0x000000640000795d */ /* 0x000fea0003800000 */
[----:B------:R-:W-:-:S05]  /*33a0*/  UMOV UR4, 0x10 ;  /* 0x0000001000047882 */ /* 0x000fca0000000000 */
[----:B------:R-:W-:Y:S04]  /*33b0*/  DEPBAR.LE SB1, 0x36 ;  /* 0x00009d800000791a */ /* 0x000fe80000000000 */
[----:B------:R-:W1:Y:S02]  /*33c0*/  UTCATOMSWS.FIND_AND_SET.ALIGN UP0, UR4, UR4 ;  /* 0x00000004000475e3 */ /* 0x000e640008000800 */
[----:B-1----:R-:W-:Y:S01]  /*33d0*/  MOV R4, UR4 ;  /* 0x0000000400047c02 */ /* 0x002fe20008000f00 */
[----:B------:R-:W-:Y:S05]  /*33e0*/  BRA.U !UP0, `(.L_x_64) ;  /* 0xfffffffd08e87547 */ /* 0x000fea000b83ffff */
.L_x_63:
[-C--:B------:R-:W-:Y:S02]  /*33f0*/  SHF.L.U32 R3, R3, R4.reuse, RZ ;  /* 0x0000000403037219 */ /* 0x080fe400000006ff */
[----:B------:R-:W-:Y:S01]  /*3400*/  SHF.L.U32 R0, R0, R4, RZ ;  /* 0x0000000400007219 */ /* 0x000fe200000006ff */
[----:B------:R-:W-:Y:S02]  /*3410*/  IMAD.SHL.U32 R4, R4, 0x20, RZ ;  /* 0x0000002004047824 */ /* 0x000fe400078e00ff */
[----:B------:R1:W-:Y:S04]  /*3420*/  ATOMS.OR RZ, [UR5+0x14], R3 ;  /* 0x00001403ffff798c */ /* 0x0003e8000b000005 */
[----:B------:R1:W-:Y:S04]  /*3430*/  ATOMS.OR RZ, [UR5+0x18], R0 ;  /* 0x00001800ffff798c */ /* 0x0003e8000b000005 */
[----:B------:R1:W-:Y:S01]  /*3440*/  STS [UR6+0x180], R4 ;  /* 0x00018004ff007988 */ /* 0x0003e20008000806 */
[----:B------:R-:W-:Y:S05]  /*3450*/  BRA `(.L_x_62) ;  /* 0x0000000000107947 */ /* 0x000fea0003800000 */
.L_x_61:
[----:B------:R-:W-:Y:S02]  /*3460*/  MOV R0, 0xffffffff ;  /* 0xffffffff00007802 */ /* 0x000fe40000000f00 */
[----:B------:R-:W-:-:S03]  /*3470*/  MOV R4, 0x34a0 ;  /* 0x000034a000047802 */ /* 0x000fc60000000f00 */
[----:B------:R1:W-:Y:S04]  /*3480*/  STS [UR6+0x180], R0 ;  /* 0x00018000ff007988 */ /* 0x0003e80008000806 */
[----:B-1---5:R-:W-:Y:S05]  /*3490*/  CALL.REL.NOINC `($__internal_1_$__cuda_sm10x_tcgen05_guardrail_trap_phase_invalid_during_alloc) ;  /* 0x0000006000787944 */ /* 0x022fea0003c00000 */
.L_x_62:
[----:B------:R-:W-:Y:S05]  /*34a0*/  WARPSYNC.ALL ;  /* 0x0000000000007948 */ /* 0x000fea0003800000 */
[----:B------:R-:W2:Y:S01]  /*34b0*/  S2UR UR4, SR_CgaCtaId ;  /* 0x00000000000479c3 */ /* 0x000ea20000008800 */
[----:B------:R-:W-:Y:S01]  /*34c0*/  UMOV UR26, 0x400 ;  /* 0x00000400001a7882 */ /* 0x000fe20000000000 */
[----:B------:R-:W-:-:S06]  /*34d0*/  NOP ;  /* 0x0000000000007918 */ /* 0x000fcc0000000000 */
[----:B------:R-:W-:Y:S06]  /*34e0*/  BAR.ARV 0x6, 0xa0 ;  /* 0x0182800000007b1d */ /* 0x000fec0000002000 */
[----:B------:R-:W3:Y:S01]  /*34f0*/  LDCU UR5, c[0x0][0x38c] ;  /* 0x00007180ff0577ac */ /* 0x000ee20008000800 */
[----:B------:R-:W-:Y:S01]  /*3500*/  LOP3.LUT R2, R2, 0xffff, RZ, 0xc0, !PT ;  /* 0x0000ffff02027812 */ /* 0x000fe200078ec0ff */
[----:B------:R-:W-:Y:S01]  /*3510*/  IMAD.MOV.U32 R11, RZ, RZ, 0x1 ;  /* 0x00000001ff0b7424 */ /* 0x000fe200078e00ff */
[----:B------:R-:W-:Y:S01]  /*3520*/  CS2R R8, SRZ ;  /* 0x0000000000087805 */ /* 0x000fe2000001ff00 */
[----:B------:R-:W4:Y:S01]  /*3530*/  LDCU UR7, c[0x0][0x38c] ;  /* 0x00007180ff0777ac */ /* 0x000f220008000800 */
[----:B------:R-:W-:Y:S01]  /*3540*/  R2UR UR27, R2 ;  /* 0x00000000021b72ca */ /* 0x000fe200000e0000 */
[----:B------:R-:W-:Y:S01]  /*3550*/  IMAD.MOV.U32 R10, RZ, RZ, RZ ;  /* 0x000000ffff0a7224 */ /* 0x000fe200078e00ff */
[----:B------:R-:W-:Y:S01]  /*3560*/  UMOV UR30, URZ ;  /* 0x000000ff001e7c82 */ /* 0x000fe20008000000 */
[----:B------:R-:W-:Y:S01]  /*3570*/  UMOV UR24, URZ ;  /* 0x000000ff00187c82 */ /* 0x000fe20008000000 */
[----:B--2---:R-:W-:Y:S01]  /*3580*/  ULEA UR26, UR4, UR26, 0x18 ;  /* 0x0000001a041a7291 */ /* 0x004fe2000f8ec0ff */
[----:B------:R-:W-:Y:S01]  /*3590*/  UMOV UR38, 0x0 ;  /* 0x0000000000267882 */ /* 0x000fe20000000000 */
[----:B------:R-:W-:-:S02]  /*35a0*/  UMOV UR39, 0x4200010 ;  /* 0x0420001000277882 */ /* 0x000fc40000000000 */
[----:B------:R-:W-:Y:S02]  /*35b0*/  UIADD3 UR4, UPT, UPT, UR26, 0x4400, URZ ;  /* 0x000044001a047890 */ /* 0x000fe4000fffe0ff */
[----:B------:R-:W-:Y:S02]  /*35c0*/  UIADD3 UR6, UPT, UPT, UR26, 0x14400, URZ ;  /* 0x000144001a067890 */ /* 0x000fe4000fffe0ff */
[----:B---3--:R-:W-:Y:S01]  /*35d0*/  UIADD3 UR5, UPT, UPT, UR5, 0x3f, URZ ;  /* 0x0000003f05057890 */ /* 0x008fe2000fffe0ff */
[----:B-1----:R-:W1:Y:S01]  /*35e0*/  LDS R0, [UR26+0x180] ;  /* 0x0001801aff007984 */ /* 0x002e620008000800 */
[----:B------:R-:W-:Y:S01]  /*35f0*/  UMOV UR36, 0x0 ;  /* 0x0000000000247882 */ /* 0x000fe20000000000 */
[----:B------:R-:W-:Y:S01]  /*3600*/  UMOV UR37, 0x4200010 ;  /* 0x0420001000257882 */ /* 0x000fe20000000000 */
[----:B------:R-:W-:Y:S02]  /*3610*/  USHF.R.S32.HI UR40, URZ, 0x1f, UR5 ;  /* 0x0000001fff287899 */ /* 0x000fe40008011405 */
[----:B----4-:R-:W-:-:S02]  /*3620*/  UISETP.GE.AND UP4, UPT, UR7, 0x1, UPT ;  /* 0x000000010700788c */ /* 0x010fc4000bf86270 */
[----:B------:R-:W-:Y:S02]  /*3630*/  ULEA.HI UR40, UR40, UR5, URZ, 0x6 ;  /* 0x0000000528287291 */ /* 0x000fe4000f8f30ff */
[----:B------:R-:W-:Y:S02]  /*3640*/  USHF.R.U32.HI UR5, URZ, 0x4, UR4 ;  /* 0x00000004ff057899 */ /* 0x000fe40008011604 */
[----:B------:R-:W-:Y:S02]  /*3650*/  USHF.R.S32.HI UR40, URZ, 0x6, UR40 ;  /* 0x00000006ff287899 */ /* 0x000fe40008011428 */
[----:B------:R-:W-:Y:S02]  /*3660*/  USHF.R.U32.HI UR4, URZ, 0x4, UR6 ;  /* 0x00000004ff047899 */ /* 0x000fe40008011606 */
[----:B------:R-:W-:Y:S02]  /*3670*/  UISETP.LT.AND UP0, UPT, UR40, 0x1, UPT ;  /* 0x000000012800788c */ /* 0x000fe4000bf01270 */
[----:B------:R-:W-:-:S02]  /*3680*/  ULOP3.LUT UR5, UR5, 0x3fff, URZ, 0xc0, !UPT ;  /* 0x00003fff05057892 */ /* 0x000fc4000f8ec0ff */
[----:B------:R-:W-:Y:S02]  /*3690*/  ULOP3.LUT UR4, UR4, 0x3fff, URZ, 0xc0, !UPT ;  /* 0x00003fff04047892 */ /* 0x000fe4000f8ec0ff */
[----:B------:R-:W-:Y:S02]  /*36a0*/  USEL UR41, UR40, 0x1, !UP0 ;  /* 0x0000000128297887 */ /* 0x000fe4000c000000 */
[----:B------:R-:W-:Y:S02]  /*36b0*/  ULOP3.LUT UR28, UR5, 0x10000, URZ, 0xfc, !UPT ;  /* 0x00010000051c7892 */ /* 0x000fe4000f8efcff */
[----:B------:R-:W-:Y:S02]  /*36c0*/  ULOP3.LUT UR29, UR4, 0x10000, URZ, 0xfc, !UPT ;  /* 0x00010000041d7892 */ /* 0x000fe4000f8efcff */
[----:B------:R-:W-:Y:S01]  /*36d0*/  UIADD3 UR41, UPT, UPT, -UR41, URZ, URZ ;  /* 0x000000ff29297290 */ /* 0x000fe2000fffe1ff */
[----:B------:R-:W-:Y:S01]  /*36e0*/  UMOV UR34, 0x0 ;  /* 0x0000000000227882 */ /* 0x000fe20000000000 */
[----:B------:R-:W-:Y:S01]  /*36f0*/  UMOV UR35, 0x4200010 ;  /* 0x0420001000237882 */ /* 0x000fe20000000000 */
[----:B------:R-:W-:Y:S01]  /*3700*/  UMOV UR32, 0x0 ;  /* 0x0000000000207882 */ /* 0x000fe20000000000 */
[----:B------:R-:W-:Y:S01]  /*3710*/  UMOV UR33, 0x4200010 ;  /* 0x0420001000217882 */ /* 0x000fe20000000000 */
[----:B-1----:R-:W-:-:S15]  /*3720*/  R2UR UR42, R0 ;  /* 0x00000000002a72ca */ /* 0x002fde00000e0000 */
.L_x_71:
[----:B------:R-:W-:Y:S02]  /*3730*/  LEA R0, R10, UR26, 0x3 ;  /* 0x0000001a0a007c11 */ /* 0x000fe4000f8e18ff */
[----:B------:R-:W-:Y:S02]  /*3740*/  SHF.L.U32 R2, R9, 0x1f, RZ ;  /* 0x0000001f09027819 */ /* 0x000fe400000006ff */
[----:B------:R-:W-:Y:S01]  /*3750*/  PLOP3.LUT P0, PT, PT, PT, UP4, 0x80, 0x8 ;  /* 0x000000000008781c */ /* 0x000fe20003f0f048 */
[----:B------:R-:W-:Y:S01]  /*3760*/  VIADD R3, R0, 0xe0 ;  /* 0x000000e000037836 */ /* 0x000fe20000000000 */
[----:B-1----:R-:W1:Y:S02]  /*3770*/  SYNCS.PHASECHK.TRANS64.TRYWAIT P1, [R0+URZ+0xd0], R2 ;  /* 0x0000d002000075a7 */ /* 0x002e6400080211ff */
[----:B-1-3--:R-:W-:Y:S09]  /*3780*/  @!P1 BRA `(.L_x_65) ;  /* 0x0000005400bc9947 */ /* 0x00aff20003800000 */
.L_x_166:
[----:B------:R-:W-:Y:S01]  /*3790*/  LEA R4, R10, UR26, 0x4 ;  /* 0x0000001a0a047c11 */ /* 0x000fe2000f8e20ff */
[----:B------:R-:W-:Y:S01]  /*37a0*/  @UP4 ULEA UR4, UR24, UR26, 0x3 ;  /* 0x0000001a18044291 */ /* 0x000fe2000f8e18ff */
[----:B------:R-:W-:Y:S01]  /*37b0*/  PLOP3.LUT P2, PT, PT, PT, PT, 0x80, 0x8 ;  /* 0x000000000008781c */ /* 0x000fe20003f4f070 */
[----:B------:R-:W-:Y:S01]  /*37c0*/  ULEA UR31, UR30, UR26, 0x3 ;  /* 0x0000001a1e1f7291 */ /* 0x000fe2000f8e18ff */
[----:B------:R-:W-:Y:S02]  /*37d0*/  PRMT R3, RZ, 0x654, R3 ;  /* 0x00000654ff037816 */ /* 0x000fe40000000003 */
[----:B------:R-:W2:Y:S01]  /*37e0*/  LDS.128 R4, [R4+0x160] ;  /* 0x0001600004047984 */ /* 0x000ea20000000c00 */
[----:B-1----:R-:W-:Y:S02]  /*37f0*/  @P0 SHF.L.U32 R2, R8, 0x1f, RZ ;  /* 0x0000001f08020819 */ /* 0x002fe400000006ff */
[----:B------:R-:W-:Y:S01]  /*3800*/  SHF.L.U32 R0, R11, 0x1f, RZ ;  /* 0x0000001f0b007819 */ /* 0x000fe200000006ff */
[----:B------:R-:W-:Y:S01]  /*3810*/  @!PT LDS RZ, [RZ] ;  /* 0x00000000fffff984 */ /* 0x000fe20000000800 */
[----:B------:R-:W-:Y:S01]  /*3820*/  @!PT LDS RZ, [RZ] ;  /* 0x00000000fffff984 */ /* 0x000fe20000000800 */
[----:B------:R-:W-:Y:S01]  /*3830*/  @!PT LDS RZ, [RZ] ;  /* 0x00000000fffff984 */ /* 0x000fe20000000800 */
[----:B------:R-:W-:Y:S01]  /*3840*/  @!PT LDS RZ, [RZ] ;  /* 0x00000000fffff984 */ /* 0x000fe20000000800 */
[----:B------:R1:W-:Y:S06]  /*3850*/  MEMBAR.ALL.CTA ;  /* 0x0000000000007992 */ /* 0x0003ec0000008000 */
[----:B-1----:R-:W1:Y:S02]  /*3860*/  FENCE.VIEW.ASYNC.S ;  /* 0x00000000000073c6 */ /* 0x002e640000000000 */
[----:B-1----:R1:W-:Y:S01]  /*3870*/  SYNCS.ARRIVE.TRANS64.RED.A1T0 RZ, [R3+URZ], RZ ;  /* 0x000000ff03ff79a7 */ /* 0x0023e200081004ff */
[----:B------:R1:W3:Y:S01]  /*3880*/  @P0 SYNCS.PHASECHK.TRANS64.TRYWAIT P2, [UR4], R2 ;  /* 0x00000002ff0005a7 */ /* 0x0002e20008041104 */
[----:B------:R-:W-:Y:S01]  /*3890*/  ULEA.HI UR4, UR30, UR30, URZ, 0x1 ;  /* 0x0000001e1e047291 */ /* 0x000fe2000f8f08ff */
[----:B--2---:R-:W-:-:S03]  /*38a0*/  LOP3.LUT P1, RZ, R6, 0x1, RZ, 0xc0, !PT ;  /* 0x0000000106ff7812 */ /* 0x004fc6000782c0ff */
[----:B------:R-:W-:Y:S02]  /*38b0*/  USHF.L.U32 UR11, UR4, 0x6, URZ ;  /* 0x00000006040b7899 */ /* 0x000fe400080006ff */
[----:B------:R-:W-:Y:S02]  /*38c0*/  ULOP3.LUT UR4, UR4, 0xffe, URZ, 0xc0, !UPT ;  /* 0x00000ffe04047892 */ /* 0x000fe4000f8ec0ff */
[----:B------:R-:W-:Y:S02]  /*38d0*/  ULOP3.LUT UR11, UR11, 0xffffff80, URZ, 0xc0, !UPT ;  /* 0xffffff800b0b7892 */ /* 0x000fe4000f8ec0ff */
[----:B------:R-:W-:Y:S02]  /*38e0*/  UIADD3 UR4, UPT, UPT, -UR4, UR30, URZ ;  /* 0x0000001e04047290 */ /* 0x000fe4000fffe1ff */
[----:B------:R-:W-:Y:S01]  /*38f0*/  UIADD3 UR11, UPT, UPT, UR42, UR11, URZ ;  /* 0x0000000b2a0b7290 */ /* 0x000fe2000fffe0ff */
[----:B------:R-:W2:Y:S03]  /*3900*/  SYNCS.PHASECHK.TRANS64.TRYWAIT P0, [UR31+0x110], R0 ;  /* 0x00011000ff0075a7 */ /* 0x000ea6000800111f */
[----:B------:R-:W-:Y:S01]  /*3910*/  ULEA UR11, UR4, UR11, 0x14 ;  /* 0x0000000b040b7291 */ /* 0x000fe2000f8ea0ff */
[----:B-123--:R-:W-:Y:S11]  /*3920*/  @!P0 BRA `(.L_x_66) ;  /* 0x0000005400688947 */ /* 0x00eff60003800000 */
.L_x_168:
[----:B------:R-:W-:Y:S01]  /*3930*/  IADD3 R10, PT, PT, R10, 0x1, RZ ;  /* 0x000000010a0a7810 */ /* 0x000fe20007ffe0ff */
[----:B------:R-:W-:Y:S06]  /*3940*/  BRA.U !UP4, `(.L_x_67) ;  /* 0x000000010cc07547 */ /* 0x000fec000b800000 */
[----:B------:R-:W-:Y:S01]  /*3950*/  UPLOP3.LUT UP2, UPT, UPT, UPT, UPT, 0x40, 0x4 ;  /* 0x000000000004789c */ /* 0x000fe20003f4e870 */
[----:B------:R-:W-:Y:S01]  /*3960*/  UMOV UR23, UR41 ;  /* 0x0000002900177c82 */ /* 0x000fe20008000000 */
[----:B------:R-:W-:Y:S01]  /*3970*/  UMOV UR22, UR40 ;  /* 0x0000002800167c82 */ /* 0x000fe20008000000 */
[----:B------:R-:W-:-:S08]  /*3980*/  UMOV UR10, UR24 ;  /* 0x00000018000a7c82 */ /* 0x000fd00008000000 */
.L_x_70:
[----:B------:R-:W-:Y:S02]  /*3990*/  UIADD3 UR23, UPT, UPT, UR23, 0x1, URZ ;  /* 0x0000000117177890 */ /* 0x000fe4000fffe0ff */
[----:B--2---:R-:W-:Y:S02]  /*39a0*/  ULEA UR5, UR10, UR26, 0x3 ;  /* 0x0000001a0a057291 */ /* 0x004fe4000f8e18ff */
[----:B------:R-:W-:Y:S01]  /*39b0*/  UISETP.NE.AND UP3, UPT, UR23, URZ, UPT ;  /* 0x000000ff1700728c */ /* 0x000fe2000bf65270 */
[----:B---3--:R-:W-:Y:S10]  /*39c0*/  @P2 BRA `(.L_x_68) ;  /* 0x00000000000c2947 */ /* 0x008ff40003800000 */
[----:B-1----:R-:W-:Y:S04]  /*39d0*/  SHF.L.U32 R2, R8, 0x1f, RZ ;  /* 0x0000001f08027819 */ /* 0x002fe800000006ff */
[----:B------:R-:W1:Y:S02]  /*39e0*/  SYNCS.PHASECHK.TRANS64.TRYWAIT P0, [UR5], R2 ;  /* 0x00000002ff0075a7 */ /* 0x000e640008001105 */
[----:B-1----:R-:W-:Y:S05]  /*39f0*/  @!P0 BRA `(.L_x_69) ;  /* 0x00000054004c8947 */ /* 0x002fea0003800000 */
.L_x_68:
[----:B------:R-:W-:Y:S01]  /*3a00*/  UISETP.NE.AND UP0, UPT, UR22, 0x1, UPT ;  /* 0x000000011600788c */ /* 0x000fe2000bf05270 */
[----:B------:R-:W-:Y:S01]  /*3a10*/  PLOP3.LUT P2, PT, PT, PT, PT, 0x80, 0x8 ;  /* 0x000000000008781c */ /* 0x000fe20003f4f070 */
[----:B------:R-:W-:Y:S02]  /*3a20*/  UIADD3 UR4, UPT, UPT, UR10, 0x1, URZ ;  /* 0x000000010a047890 */ /* 0x000fe4000fffe0ff */
[----:B------:R-:W-:Y:S02]  /*3a30*/  UIADD3 UR25, UPT, UPT, UR5, 0x40, URZ ;  /* 0x0000004005197890 */ /* 0x000fe4000fffe0ff */
[----:B------:R-:W-:Y:S01]  /*3a40*/  UISETP.NE.AND UP1, UPT, UR4, 0x8, UPT ;  /* 0x000000080400788c */ /* 0x000fe2000bf25270 */
[----:B------:R-:W-:Y:S01]  /*3a50*/  PLOP3.LUT P0, PT, PT, PT, UP0, 0x80, 0x8 ;  /* 0x000000000008781c */ /* 0x000fe20003f0f008 */
[----:B------:R-:W-:Y:S02]  /*3a60*/  UIADD3 UR22, UPT, UPT, UR22, -0x1, URZ ;  /* 0xffffffff16167890 */ /* 0x000fe4000fffe0ff */
[----:B------:R-:W-:Y:S02]  /*3a70*/  USEL UR6, URZ, 0x1, UP1 ;  /* 0x00000001ff067887 */ /* 0x000fe40008800000 */
[----:B------:R-:W-:Y:S01]  /*3a80*/  USEL UR24, UR4, URZ, UP1 ;  /* 0x000000ff04187287 */ /* 0x000fe20008800000 */
[----:B------:R-:W-:Y:S01]  /*3a90*/  UMOV UR7, 0x40004040 ;  /* 0x4000404000077882 */ /* 0x000fe20000000000 */
[----:B------:R-:W-:Y:S02]  /*3aa0*/  UMOV UR5, 0x40004040 ;  /* 0x4000404000057882 */ /* 0x000fe40000000000 */
[----:B------:R-:W-:Y:S01]  /*3ab0*/  @UP0 ULEA UR4, UR24, UR26, 0x3 ;  /* 0x0000001a18040291 */ /* 0x000fe2000f8e18ff */
[----:B------:R-:W-:Y:S01]  /*3ac0*/  LOP3.LUT R8, R8, UR6, RZ, 0x3c, !PT ;  /* 0x0000000608087c12 */ /* 0x000fe2000f8e3cff */
[----:B------:R-:W-:Y:S01]  /*3ad0*/  ULEA UR6, UR10, UR29, 0xa ;  /* 0x0000001d0a067291 */ /* 0x000fe2000f8e50ff */
[----:B------:R-:W-:Y:S02]  /*3ae0*/  UMOV UR21, 0x40004040 ;  /* 0x4000404000157882 */ /* 0x000fe40000000000 */
[----:B-1----:R-:W-:Y:S01]  /*3af0*/  @P0 SHF.L.U32 R0, R8, 0x1f, RZ ;  /* 0x0000001f08000819 */ /* 0x002fe200000006ff */
[----:B------:R-:W-:Y:S02]  /*3b00*/  UIADD3 UR20, UPT, UPT, UR6, 0x2, URZ ;  /* 0x0000000206147890 */ /* 0x000fe4000fffe0ff */
[----:B------:R-:W-:Y:S01]  /*3b10*/  UIADD3 UR16, UPT, UPT, UR6, 0x4, URZ ;  /* 0x0000000406107890 */ /* 0x000fe2000fffe0ff */
[----:B------:R2:W3:Y:S01]  /*3b20*/  @P0 SYNCS.PHASECHK.TRANS64.TRYWAIT P2, [UR4], R0 ;  /* 0x00000000ff0005a7 */ /* 0x0004e20008041104 */
[----:B------:R-:W-:Y:S02]  /*3b30*/  ULEA UR4, UR10, UR28, 0x9 ;  /* 0x0000001c0a047291 */ /* 0x000fe4000f8e48ff */
[----:B------:R-:W-:Y:S02]  /*3b40*/  UIADD3 UR12, UPT, UPT, UR6, 0x6, URZ ;  /* 0x00000006060c7890 */ /* 0x000fe4000fffe0ff */
[----:B------:R-:W-:Y:S02]  /*3b50*/  UIADD3 UR18, UPT, UPT, UR4, 0x2, URZ ;  /* 0x0000000204127890 */ /* 0x000fe4000fffe0ff */
[----:B------:R-:W-:Y:S02]  /*3b60*/  UIADD3 UR14, UPT, UPT, UR4, 0x4, URZ ;  /* 0x00000004040e7890 */ /* 0x000fe4000fffe0ff */
[----:B------:R-:W-:Y:S01]  /*3b70*/  UIADD3 UR8, UPT, UPT, UR4, 0x6, URZ ;  /* 0x0000000604087890 */ /* 0x000fe2000fffe0ff */
[----:B------:R2:W-:Y:S01]  /*3b80*/  UTCHMMA gdesc[UR4], gdesc[UR6], tmem[UR11], tmem[UR38], idesc[UR39], UP2 ;  /* 0x00ff2606040075ea */ /* 0x0005e2000900000b */
[----:B------:R-:W-:Y:S01]  /*3b90*/  UPLOP3.LUT UP2, UPT, UPT, UPT, UPT, 0x80, 0x8 ;  /* 0x000000000008789c */ /* 0x000fe20003f4f070 */
[----:B------:R-:W-:Y:S01]  /*3ba0*/  UMOV UR19, 0x40004040 ;  /* 0x4000404000137882 */ /* 0x000fe20000000000 */
[----:B------:R-:W-:Y:S01]  /*3bb0*/  UMOV UR17, 0x40004040 ;  /* 0x4000404000117882 */ /* 0x000fe20000000000 */
[----:B------:R2:W-:Y:S01]  /*3bc0*/  UTCHMMA gdesc[UR18], gdesc[UR20], tmem[UR11], tmem[UR36], idesc[UR37], UPT ;  /* 0x00ff2414120075ea */ /* 0x0005e2000b80000b */
[----:B------:R-:W-:Y:S01]  /*3bd0*/  UMOV UR15, 0x40004040 ;  /* 0x40004040000f7882 */ /* 0x000fe20000000000 */
[----:B------:R-:W-:Y:S01]  /*3be0*/  UMOV UR13, 0x40004040 ;  /* 0x40004040000d7882 */ /* 0x000fe20000000000 */
[----:B------:R-:W-:Y:S01]  /*3bf0*/  UMOV UR9, 0x40004040 ;  /* 0x4000404000097882 */ /* 0x000fe20000000000 */
[----:B------:R2:W-:Y:S01]  /*3c00*/  UTCHMMA gdesc[UR14], gdesc[UR16], tmem[UR11], tmem[UR34], idesc[UR35], UPT ;  /* 0x00ff22100e0075ea */ /* 0x0005e2000b80000b */
[----:B------:R2:W-:Y:S01]  /*3c10*/  UTCHMMA gdesc[UR8], gdesc[UR12], tmem[UR11], tmem[UR32], idesc[UR33], UPT ;  /* 0x00ff200c080075ea */ /* 0x0005e2000b80000b */
[----:B------:R2:W-:Y:S01]  /*3c20*/  UTCBAR.MULTICAST [UR25], URZ, UR27 ;  /* 0x000000ff190073e9 */ /* 0x0005e2000800081b */
[----:B------:R-:W-:Y:S01]  /*3c30*/  UMOV UR10, UR24 ;  /* 0x00000018000a7c82 */ /* 0x000fe20008000000 */
[----:B------:R-:W-:Y:S05]  /*3c40*/  BRA.U UP3, `(.L_x_70) ;  /* 0xfffffffd03507547 */ /* 0x000fea000b83ffff */
.L_x_67:
[----:B--2---:R-:W-:Y:S01]  /*3c50*/  UIADD3 UR4, UPT, UPT, UR30, 0x1, URZ ;  /* 0x000000011e047890 */ /* 0x004fe2000fffe0ff */
[C---:B------:R-:W-:Y:S01]  /*3c60*/  ISETP.NE.AND P0, PT, R10.reuse, 0x2, PT ;  /* 0x000000020a00780c */ /* 0x040fe20003f05270 */
[----:B------:R-:W-:Y:S02]  /*3c70*/  UIADD3 UR5, UPT, UPT, UR31, 0xf0, URZ ;  /* 0x000000f01f057890 */ /* 0x000fe4000fffe0ff */
[----:B------:R-:W-:Y:S01]  /*3c80*/  UISETP.NE.AND UP0, UPT, UR4, 0x4, UPT ;  /* 0x000000040400788c */ /* 0x000fe2000bf05270 */
[----:B-1----:R-:W-:Y:S02]  /*3c90*/  SEL R0, RZ, 0x1, P0 ;  /* 0x00000001ff007807 */ /* 0x002fe40000000000 */
[----:B------:R-:W-:Y:S01]  /*3ca0*/  SEL R10, R10, RZ, P0 ;  /* 0x000000ff0a0a7207 */ /* 0x000fe20000000000 */
[----:B------:R-:W-:Y:S01]  /*3cb0*/  USEL UR6, URZ, 0x1, UP0 ;  /* 0x00000001ff067887 */ /* 0x000fe20008000000 */
[----:B------:R-:W-:Y:S01]  /*3cc0*/  LOP3.LUT R9, R9, R0, RZ, 0x3c, !PT ;  /* 0x0000000009097212 */ /* 0x000fe200078e3cff */
[----:B------:R-:W-:Y:S01]  /*3cd0*/  USEL UR30, UR4, URZ, UP0 ;  /* 0x000000ff041e7287 */ /* 0x000fe20008000000 */
[----:B------:R1:W-:Y:S03]  /*3ce0*/  UTCBAR [UR5], URZ ;  /* 0x000000ff050073e9 */ /* 0x0003e600080000ff */
[----:B------:R-:W-:Y:S01]  /*3cf0*/  LOP3.LUT R11, R11, UR6, RZ, 0x3c, !PT ;  /* 0x000000060b0b7c12 */ /* 0x000fe2000f8e3cff */
[----:B------:R-:W-:Y:S07]  /*3d00*/  @P1 BRA `(.L_x_71) ;  /* 0xfffffff800881947 */ /* 0x000fee000383ffff */
[----:B------:R-:W2:Y:S01]  /*3d10*/  S2UR UR8, SR_CgaCtaId ;  /* 0x00000000000879c3 */ /* 0x000ea20000008800 */
[----:B------:R-:W-:Y:S01]  /*3d20*/  ELECT P0, URZ, PT ;  /* 0x0000000000ff782f */ /* 0x000fe20003800000 */
[----:B------:R-:W-:Y:S01]  /*3d30*/  IMAD.MOV.U32 R0, RZ, RZ, 0x1 ;  /* 0x00000001ff007424 */ /* 0x000fe200078e00ff */
[----:B------:R-:W-:Y:S01]  /*3d40*/  UIADD3 UR26, UPT, UPT, UR26, 0x110, URZ ;  /* 0x000001101a1a7890 */ /* 0x000fe2000fffe0ff */
[----:B------:R-:W-:Y:S01]  /*3d50*/  SHF.L.U32 R2, R11, 0x1f, RZ ;  /* 0x0000001f0b027819 */ /* 0x000fe200000006ff */
[----:B------:R-:W-:-:S03]  /*3d60*/  UMOV UR4, 0x40 ;  /* 0x0000004000047882 */ /* 0x000fc60000000000 */
[----:B------:R-:W-:Y:S01]  /*3d70*/  UVIRTCOUNT.DEALLOC.SMPOOL 0x80 ;  /* 0x000000800000784c */ /* 0x000fe20000000000 */
[----:B--2---:R-:W-:Y:S02]  /*3d80*/  ULEA UR8, UR8, UR4, 0x18 ;  /* 0x0000000408087291 */ /* 0x004fe4000f8ec0ff */
[----:B------:R-:W-:-:S07]  /*3d90*/  ULEA UR4, UR30, UR26, 0x3 ;  /* 0x0000001a1e047291 */ /* 0x000fce000f8e18ff */
[----:B------:R2:W-:Y:S02]  /*3da0*/  @P0 STS.U8 [UR8+0x1c], R0 ;  /* 0x00001c00ff000988 */ /* 0x0005e40008000008 */
[----:B------:R-:W4:Y:S02]  /*3db0*/  SYNCS.PHASECHK.TRANS64.TRYWAIT P0, [UR4], R2 ;  /* 0x00000002ff0075a7 */ /* 0x000f240008001104 */
[----:B--2-4-:R-:W-:Y:S05]  /*3dc0*/  @!P0 BRA `(.L_x_72) ;  /* 0x0000005000708947 */ /* 0x014fea0003800000 */
.L_x_171:
[----:B------:R-:W-:-:S04]  /*3dd0*/  UIADD3 UR4, UPT, UPT, UR30, 0x1, URZ ;  /* 0x000000011e047890 */ /* 0x000fc8000fffe0ff */
[----:B------:R-:W-:-:S04]  /*3de0*/  UISETP.NE.AND UP0, UPT, UR4, 0x4, UPT ;  /* 0x000000040400788c */ /* 0x000fc8000bf05270 */
[----:B------:R-:W-:Y:S02]  /*3df0*/  USEL UR6, URZ, 0x1, UP0 ;  /* 0x00000001ff067887 */ /* 0x000fe40008000000 */
[----:B------:R-:W-:-:S04]  /*3e00*/  USEL UR4, UR4, URZ, UP0 ;  /* 0x000000ff04047287 */ /* 0x000fc80008000000 */
[----:B-1----:R-:W-:Y:S01]  /*3e10*/  ULEA UR5, UR4, UR26, 0x3 ;  /* 0x0000001a04057291 */ /* 0x002fe2000f8e18ff */
[----:B--2---:R-:W-:-:S04]  /*3e20*/  LOP3.LUT R2, R11, UR6, RZ, 0x3c, !PT ;  /* 0x000000060b027c12 */ /* 0x004fc8000f8e3cff */
[----:B------:R-:W-:-:S04]  /*3e30*/  SHF.L.U32 R3, R2, 0x1f, RZ ;  /* 0x0000001f02037819 */ /* 0x000fc800000006ff */
[----:B------:R-:W1:Y:S02]  /*3e40*/  SYNCS.PHASECHK.TRANS64.TRYWAIT P0, [UR5], R3 ;  /* 0x00000003ff0075a7 */ /* 0x000e640008001105 */
[----:B-1----:R-:W-:Y:S05]  /*3e50*/  @!P0 BRA `(.L_x_73) ;  /* 0x0000005000648947 */ /* 0x002fea0003800000 */
.L_x_173:
        /* <DEDUP_REMOVED lines=9> */
.L_x_175:
[----:B------:R-:W-:-:S04]  /*3ef0*/  UIADD3 UR4, UPT, UPT, UR4, 0x1, URZ ;  /* 0x0000000104047890 */ /* 0x000fc8000fffe0ff */
[----:B------:R-:W-:-:S04]  /*3f00*/  UISETP.NE.AND UP0, UPT, UR4, 0x4, UPT ;  /* 0x000000040400788c */ /* 0x000fc8000bf05270 */
[----:B------:R-:W-:Y:S02]  /*3f10*/  USEL UR5, URZ, 0x1, UP0 ;  /* 0x00000001ff057887 */ /* 0x000fe40008000000 */
[----:B------:R-:W-:-:S04]  /*3f20*/  USEL UR4, UR4, URZ, UP0 ;  /* 0x000000ff04047287 */ /* 0x000fc80008000000 */
[----:B------:R-:W-:Y:S01]  /*3f30*/  ULEA UR4, UR4, UR26, 0x3 ;  /* 0x0000001a04047291 */ /* 0x000fe2000f8e18ff */
[----:B------:R-:W-:-:S04]  /*3f40*/  LOP3.LUT R2, R2, UR5, RZ, 0x3c, !PT ;  /* 0x0000000502027c12 */ /* 0x000fc8000f8e3cff */
[----:B------:R-:W-:-:S04]  /*3f50*/  SHF.L.U32 R2, R2, 0x1f, RZ ;  /* 0x0000001f02027819 */ /* 0x000fc800000006ff */
[----:B------:R-:W2:Y:S02]  /*3f60*/  SYNCS.PHASECHK.TRANS64.TRYWAIT P0, [UR4], R2 ;  /* 0x00000002ff0075a7 */ /* 0x000ea40008001104 */
[----:B--2---:R-:W-:Y:S05]  /*3f70*/  @!P0 BRA `(.L_x_75) ;  /* 0x00000050004c8947 */ /* 0x004fea0003800000 */
.L_x_177:
[----:B------:R-:W-:Y:S01]  /*3f80*/  NOP ;  /* 0x0000000000007918 */ /* 0x000fe20000000000 */
[----:B-1----:R-:W1:Y:S01]  /*3f90*/  LDS R0, [UR8+0x14] ;  /* 0x00001408ff007984 */ /* 0x002e620008000800 */
[----:B------:R-:W-:Y:S01]  /*3fa0*/  ULOP3.LUT UR4, UR42, 0xffff, URZ, 0xc0, !UPT ;  /* 0x0000ffff2a047892 */ /* 0x000fe2000f8ec0ff */
[----:B------:R-:W-:Y:S01]  /*3fb0*/  UMOV UR5, 0xffff ;  /* 0x0000ffff00057882 */ /* 0x000fe20000000000 */
[----:B------:R-:W-:Y:S02]  /*3fc0*/  UMOV UR6, 0x1 ;  /* 0x0000000100067882 */ /* 0x000fe40000000000 */
[----:B------:R-:W-:-:S04]  /*3fd0*/  USHF.R.U32.HI UR4, URZ, 0x5, UR4 ;  /* 0x00000005ff047899 */ /* 0x000fc80008011604 */
[----:B------:R-:W-:Y:S02]  /*3fe0*/  USHF.L.U32 UR5, UR5, UR4, URZ ;  /* 0x0000000405057299 */ /* 0x000fe400080006ff */
[----:B------:R-:W-:-:S04]  /*3ff0*/  USHF.L.U32 UR4, UR6, UR4, URZ ;  /* 0x0000000406047299 */ /* 0x000fc800080006ff */
[----:B-1----:R-:W-:-:S04]  /*4000*/  LOP3.LUT R0, R0, UR5, RZ, 0xc0, !PT ;  /* 0x0000000500007c12 */ /* 0x002fc8000f8ec0ff */
[----:B------:R-:W-:-:S13]  /*4010*/  ISETP.NE.AND P0, PT, R0, UR5, PT ;  /* 0x0000000500007c0c */ /* 0x000fda000bf05270 */
[----:B------:R-:W-:Y:S05]  /*4020*/  @P0 BRA `(.L_x_76) ;  /* 0x0000000000580947 */ /* 0x000fea0003800000 */
[----:B------:R-:W1:Y:S02]  /*4030*/  LDS R0, [UR8+0x18] ;  /* 0x00001808ff007984 */ /* 0x000e640008000800 */
[----:B-1----:R-:W-:-:S04]  /*4040*/  LOP3.LUT R0, R0, UR4, RZ, 0xc0, !PT ;  /* 0x0000000400007c12 */ /* 0x002fc8000f8ec0ff */
[----:B------:R-:W-:-:S13]  /*4050*/  ISETP.NE.AND P0, PT, R0, UR4, PT ;  /* 0x0000000400007c0c */ /* 0x000fda000bf05270 */
[----:B------:R-:W-:Y:S05]  /*4060*/  @P0 BRA `(.L_x_77) ;  /* 0x00000000003c0947 */ /* 0x000fea0003800000 */
[----:B------:R-:W1:Y:S01]  /*4070*/  S2R R2, SR_LANEID ;  /* 0x0000000000027919 */ /* 0x000e620000000000 */
[----:B------:R-:W-:-:S06]  /*4080*/  ULOP3.LUT UR5, URZ, UR5, URZ, 0x33, !UPT ;  /* 0x00000005ff057292 */ /* 0x000fcc000f8e33ff */
[----:B------:R-:W-:-:S04]  /*4090*/  IMAD.U32 R0, RZ, RZ, UR5 ;  /* 0x00000005ff007e24 */ /* 0x000fc8000f8e00ff */
[----:B------:R2:W4:Y:S02]  /*40a0*/  REDUX UR7, R0 ;  /* 0x00000000000773c4 */ /* 0x0005240000000000 */
[----:B------:R1:W-:Y:S01]  /*40b0*/  UTCATOMSWS.AND URZ, UR5 ;  /* 0x0000000500ff79e3 */ /* 0x0003e20008000000 */
[----:B--2---:R-:W-:Y:S01]  /*40c0*/  LOP3.LUT R0, RZ, UR4, RZ, 0x33, !PT ;  /* 0x00000004ff007c12 */ /* 0x004fe2000f8e33ff */
[----:B------:R-:W-:Y:S02]  /*40d0*/  VOTEU.ANY UR4, UPT, PT ;  /* 0x0000000000047886 */ /* 0x000fe400038e0100 */
[----:B------:R-:W-:Y:S02]  /*40e0*/  UFLO.U32 UR4, UR4 ;  /* 0x00000004000472bd */ /* 0x000fe400080e0000 */
[----:B------:R-:W2:Y:S04]  /*40f0*/  REDUX UR6, R0 ;  /* 0x00000000000673c4 */ /* 0x000ea80000000000 */
[----:B-1----:R-:W-:-:S02]  /*4100*/  ISETP.EQ.U32.AND P0, PT, R2, UR4, PT ;  /* 0x0000000402007c0c */ /* 0x002fc4000bf02070 */
[----:B----4-:R-:W-:-:S11]  /*4110*/  MOV R2, UR7 ;  /* 0x0000000700027c02 */ /* 0x010fd60008000f00 */
[----:B------:R1:W-:Y:S01]  /*4120*/  @P0 ATOMS.AND RZ, [UR8+0x14], R2 ;  /* 0x00001402ffff098c */ /* 0x0003e2000a800008 */
[----:B--2---:R-:W-:-:S05]  /*4130*/  IMAD.U32 R0, RZ, RZ, UR6 ;  /* 0x00000006ff007e24 */ /* 0x004fca000f8e00ff */
[----:B------:R1:W-:Y:S01]  /*4140*/  @P0 ATOMS.AND RZ, [UR8+0x18], R0 ;  /* 0x00001800ffff098c */ /* 0x0003e2000a800008 */
[----:B------:R-:W-:Y:S05]  /*4150*/  BRA `(.L_x_78) ;  /* 0x0000000000147947 */ /* 0x000fea0003800000 */
.L_x_77:
[----:B------:R-:W-:Y:S02]  /*4160*/  MOV R2, 0x4180 ;  /* 0x0000418000027802 */ /* 0x000fe40000000f00 */
[----:B---3-5:R-:W-:Y:S05]  /*4170*/  CALL.REL.NOINC `($__internal_0_$__cuda_sm10x_tcgen05_guardrail_trap_col_being_dealloced_not_returned_by_alloc) ;  /* 0x0000005400347944 */ /* 0x028fea0003c00000 */
[----:B------:R-:W-:Y:S05]  /*4180*/  BRA `(.L_x_78) ;  /* 0x0000000000087947 */ /* 0x000fea0003800000 */
.L_x_76:
[----:B------:R-:W-:Y:S02]  /*4190*/  MOV R2, 0x41b0 ;  /* 0x000041b000027802 */ /* 0x000fe40000000f00 */
[----:B---3-5:R-:W-:Y:S05]  /*41a0*/  CALL.REL.NOINC `($__internal_2_$__cuda_sm10x_tcgen05_guardrail_trap_unallocated_columns_being_dealloced) ;  /* 0x0000005400407944 */ /* 0x028fea0003c00000 */
.L_x_78:
[----:B------:R-:W-:Y:S01]  /*41b0*/  NOP ;  /* 0x0000000000007918 */ /* 0x000fe20000000000 */
[----:B------:R-:W-:Y:S05]  /*41c0*/  EXIT ;  /* 0x000000000000794d */ /* 0x000fea0003800000 */
.L_x_60:
[----:B------:R-:W-:-:S09]  /*41d0*/  UISETP.NE.OR UP0, UPT, UR17, 0x3, !UP3 ;  /* 0x000000031100788c */ /* 0x000fd2000df05670 */
[----:B------:R-:W-:Y:S05]  /*41e0*/  BRA.U UP0, `(.L_x_79) ;  /* 0x00000011005c7547 */ /* 0x000fea000b800000 */
[----:B------:R-:W1:Y:S01]  /*41f0*/  S2UR UR10, SR_CgaCtaId ;  /* 0x00000000000a79c3 */ /* 0x000e620000008800 */
[----:B------:R-:W2:Y:S01]  /*4200*/  LDCU UR31, c[0x0][0x370] ;  /* 0x00006e00ff1f77ac */ /* 0x000ea20008000800 */
[----:B------:R-:W-:Y:S02]  /*4210*/  HFMA2 R13, -RZ, RZ, 0, 0 ;  /* 0x00000000ff0d7431 */ /* 0x000fe400000001ff */
[----:B------:R-:W-:Y:S01]  /*4220*/  IMAD.MOV.U32 R15, RZ, RZ, 0x1 ;  /* 0x00000001ff0f7424 */ /* 0x000fe200078e00ff */
[----:B------:R-:W-:Y:S01]  /*4230*/  MOV R7, 0x1000 ;  /* 0x0000100000077802 */ /* 0x000fe20000000f00 */
[----:B------:R-:W2:Y:S01]  /*4240*/  LDCU.128 UR44, c[0x0][0xb10] ;  /* 0x00016200ff2c77ac */ /* 0x000ea20008000c00 */
[----:B------:R-:W-:Y:S01]  /*4250*/  IMAD.MOV.U32 R14, RZ, RZ, RZ ;  /* 0x000000ffff0e7224 */ /* 0x000fe200078e00ff */
[----:B------:R-:W3:Y:S01]  /*4260*/  LDC.64 R16, c[0x0][0x348] ;  /* 0x0000d200ff107b82 */ /* 0x000ee20000000a00 */
[----:B------:R-:W4:Y:S01]  /*4270*/  LDCU UR30, c[0x0][0x374] ;  /* 0x00006e80ff1e77ac */ /* 0x000f220008000800 */
[----:B------:R-:W1:Y:S06]  /*4280*/  LDCU UR15, c[0x0][0xb0c] ;  /* 0x00016180ff0f77ac */ /* 0x000e6c0008000800 */
[----:B------:R-:W3:Y:S01]  /*4290*/  LDC.64 R2, c[0x0][0x888] ;  /* 0x00022200ff027b82 */ /* 0x000ee20000000a00 */
[----:B------:R-:W3:Y:S01]  /*42a0*/  LDCU UR49, c[0x0][0xb20] ;  /* 0x00016400ff3177ac */ /* 0x000ee20008000800 */
[----:B------:R-:W3:Y:S06]  /*42b0*/  LDCU UR4, c[0x0][0xb30] ;  /* 0x00016600ff0477ac */ /* 0x000eec0008000800 */
[----:B------:R-:W3:Y:S01]  /*42c0*/  LDC.64 R4, c[0x0][0x890] ;  /* 0x00022400ff047b82 */ /* 0x000ee20000000a00 */
[----:B------:R-:W-:Y:S01]  /*42d0*/  UMOV UR21, 0x400 ;  /* 0x0000040000157882 */ /* 0x000fe20000000000 */
[----:B--2---:R-:W-:-:S02]  /*42e0*/  UIMAD.WIDE.U32 UR6, UR31, UR44, URZ ;  /* 0x0000002c1f0672a5 */ /* 0x004fc4000f8e00ff */
[----:B----4-:R-:W-:Y:S02]  /*42f0*/  UIMAD.WIDE.U32 UR8, UR30, UR47, URZ ;  /* 0x0000002f1e0872a5 */ /* 0x010fe4000f8e00ff */
[----:B-1----:R-:W-:Y:S02]  /*4300*/  ULEA UR21, UR10, UR21, 0x18 ;  /* 0x000000150a157291 */ /* 0x002fe4000f8ec0ff */
[----:B------:R-:W-:Y:S02]  /*4310*/  UPLOP3.LUT UP3, UPT, UPT, UPT, UPT, 0x40, 0x4 ;  /* 0x000000000004789c */ /* 0x000fe40003f6e870 */
[----:B------:R-:W-:Y:S02]  /*4320*/  UIADD3 UR37, UPT, UPT, UR21, 0x98, URZ ;  /* 0x0000009815257890 */ /* 0x000fe4000fffe0ff */
[----:B------:R-:W-:Y:S02]  /*4330*/  UIADD3 UR33, UPT, UPT, UR21, 0x80, URZ ;  /* 0x0000008015217890 */ /* 0x000fe4000fffe0ff */
[----:B------:R-:W-:-:S02]  /*4340*/  UIADD3 UR25, UPT, UPT, UR21, 0x88, URZ ;  /* 0x0000008815197890 */ /* 0x000fc4000fffe0ff */
[----:B------:R-:W-:Y:S01]  /*4350*/  UIADD3 UR17, UPT, UPT, UR21, 0x90, URZ ;  /* 0x0000009015117890 */ /* 0x000fe2000fffe0ff */
[----:B------:R-:W-:Y:S01]  /*4360*/  UMOV UR6, UR7 ;  /* 0x0000000700067c82 */ /* 0x000fe20008000000 */
[----:B------:R-:W-:Y:S01]  /*4370*/  UMOV UR41, UR9 ;  /* 0x0000000900297c82 */ /* 0x000fe20008000000 */
[----:B------:R-:W-:Y:S02]  /*4380*/  UISETP.GE.AND UP0, UPT, UR42, 0x1, UPT ;  /* 0x000000012a00788c */ /* 0x000fe4000bf06270 */
[----:B------:R-:W-:Y:S01]  /*4390*/  UISETP.NE.AND UP4, UPT, UR42, 0x1, UPT ;  /* 0x000000012a00788c */ /* 0x000fe2000bf85270 */
[----:B------:R-:W1:Y:S01]  /*43a0*/  LDCU.64 UR22, c[0x0][0xb28] ;  /* 0x00016500ff1677ac */ /* 0x000e620008000a00 */
[----:B------:R-:W-:Y:S02]  /*43b0*/  UISETP.NE.AND UP6, UPT, UR15, 0x1, UPT ;  /* 0x000000010f00788c */ /* 0x000fe4000bfc5270 */
[----:B------:R-:W-:Y:S02]  /*43c0*/  UISETP.NE.AND UP5, UPT, UR46, 0x1, UPT ;  /* 0x000000012e00788c */ /* 0x000fe4000bfa5270 */
[----:B------:R-:W-:-:S02]  /*43d0*/  UPRMT UR37, UR10, 0x654, UR37 ;  /* 0x000006540a257896 */ /* 0x000fc40008000025 */
[----:B------:R-:W-:Y:S02]  /*43e0*/  USHF.R.U32.HI UR43, URZ, UR45, UR6 ;  /* 0x0000002dff2b7299 */ /* 0x000fe40008011606 */
[----:B------:R-:W-:Y:S02]  /*43f0*/  UPRMT UR40, UR10, 0x654, UR33 ;  /* 0x000006540a287896 */ /* 0x000fe40008000021 */
[----:B------:R-:W-:Y:S02]  /*4400*/  UPRMT UR39, UR10, 0x654, UR25 ;  /* 0x000006540a277896 */ /* 0x000fe40008000019 */
[----:B------:R-:W-:Y:S02]  /*4410*/  UPRMT UR38, UR10, 0x654, UR17 ;  /* 0x000006540a267896 */ /* 0x000fe40008000011 */
[----:B---3--:R-:W-:Y:S02]  /*4420*/  USHF.R.U32.HI UR41, URZ, UR49, UR41 ;  /* 0x00000031ff297299 */ /* 0x008fe40008011629 */
[----:B------:R-:W-:-:S11]  /*4430*/  UISETP.NE.AND UP2, UPT, UR4, 0x1, UPT ;  /* 0x000000010400788c */ /* 0x000fd6000bf45270 */
.L_x_90:
[C---:B------:R-:W-:Y:S02]  /*4440*/  LEA R12, R14.reuse, UR21, 0x3 ;  /* 0x000000150e0c7c11 */ /* 0x040fe4000f8e18ff */
[----:B------:R-:W-:Y:S02]  /*4450*/  SHF.L.U32 R0, R13, 0x1f, RZ ;  /* 0x0000001f0d007819 */ /* 0x000fe400000006ff */
[----:B------:R-:W-:Y:S02]  /*4460*/  LEA R8, R14, UR21, 0x4 ;  /* 0x000000150e087c11 */ /* 0x000fe4000f8e20ff */
[----:B--2---:R-:W2:Y:S02]  /*4470*/  SYNCS.PHASECHK.TRANS64.TRYWAIT P0, [R12+URZ+0xd0], R0 ;  /* 0x0000d0000c0075a7 */ /* 0x004ea400080011ff */
[----:B--2---:R-:W-:Y:S05]  /*4480*/  @!P0 BRA `(.L_x_80) ;  /* 0x0000004c00208947 */ /* 0x004fea0003800000 */
.L_x_178:
[----:B------:R-:W3:Y:S01]  /*4490*/  LDS.128 R8, [R8+0x160] ;  /* 0x0001600008087984 */ /* 0x000ee20000000c00 */
[----:B------:R-:W-:Y:S01]  /*44a0*/  UISETP.GE.AND UP0, UPT, UR42, 0x1, UPT ;  /* 0x000000012a00788c */ /* 0x000fe2000bf06270 */
[----:B------:R-:W-:Y:S01]  /*44b0*/  @!PT LDS RZ, [RZ] ;  /* 0x00000000fffff984 */ /* 0x000fe20000000800 */
[----:B------:R-:W-:Y:S01]  /*44c0*/  @!PT LDS RZ, [RZ] ;  /* 0x00000000fffff984 */ /* 0x000fe20000000800 */
[----:B------:R-:W-:Y:S01]  /*44d0*/  @!PT LDS RZ, [RZ] ;  /* 0x00000000fffff984 */ /* 0x000fe20000000800 */
[----:B------:R-:W-:Y:S01]  /*44e0*/  @!PT LDS RZ, [RZ] ;  /* 0x00000000fffff984 */ /* 0x000fe20000000800 */
[----:B------:R4:W-:Y:S06]  /*44f0*/  MEMBAR.ALL.CTA ;  /* 0x0000000000007992 */ /* 0x0009ec0000008000 */
[----:B----4-:R-:W4:Y:S01]  /*4500*/  FENCE.VIEW.ASYNC.S ;  /* 0x00000000000073c6 */ /* 0x010f220000000000 */
[----:B---3--:R-:W-:Y:S11]  /*4510*/  LOP3.LUT P0, RZ, R10, 0x1, RZ, 0xc0, !PT ;  /* 0x000000010aff7812 */ /* 0x008ff6000780c0ff */
[----:B------:R-:W-:Y:S02]  /*4520*/  @!UPT UIADD3 URZ, UPT, UPT, URZ, URZ, URZ ;  /* 0x000000fffffff290 */ /* 0x000fe4000fffe0ff */
[----:B----4-:R-:W-:Y:S01]  /*4530*/  VOTEU.ANY UP1, P0 ;  /* 0x0000000000ff7886 */ /* 0x010fe20000020100 */
[----:B------:R-:W-:Y:S11]  /*4540*/  PLOP3.LUT P0, PT, PT, PT, UP1, 0x80, 0x8 ;  /* 0x000000000008781c */ /* 0x000ff60003f0f018 */
[----:B------:R-:W-:Y:S02]  /*4550*/  @!UPT UIADD3 URZ, UPT, UPT, URZ, URZ, URZ ;  /* 0x000000fffffff290 */ /* 0x000fe4000fffe0ff */
[----:B--2---:R-:W-:Y:S02]  /*4560*/  @P0 SHF.R.U32.HI R0, RZ, 0x10, R9 ;  /* 0x00000010ff000819 */ /* 0x004fe40000011609 */
[----:B------:R-:W-:Y:S02]  /*4570*/  @P0 MOV R6, R8 ;  /* 0x0000000800060202 */ /* 0x000fe40000000f00 */
[----:B------:R-:W-:Y:S01]  /*4580*/  @P0 R2UR UR4, R0 ;  /* 0x00000000000402ca */ /* 0x000fe200000e0000 */
[----:B------:R-:W-:Y:S01]  /*4590*/  VIADD R0, R12, 0xe0 ;  /* 0x000000e00c007836 */ /* 0x000fe20000000000 */
[----:B------:R-:W-:Y:S02]  /*45a0*/  @P0 LOP3.LUT R8, R9, 0xffff, RZ, 0xc0, !PT ;  /* 0x0000ffff09080812 */ /* 0x000fe400078ec0ff */
[----:B------:R-:W-:Y:S02]  /*45b0*/  @P0 R2UR UR6, R6 ;  /* 0x00000000060602ca */ /* 0x000fe400000e0000 */
[----:B------:R-:W-:Y:S02]  /*45c0*/  PRMT R0, RZ, 0x654, R0 ;  /* 0x00000654ff007816 */ /* 0x000fe40000000000 */
[----:B------:R-:W-:Y:S02]  /*45d0*/  @P0 R2UR UR5, R8 ;  /* 0x00000000080502ca */ /* 0x000fe400000e0000 */
[----:B------:R2:W-:Y:S03]  /*45e0*/  SYNCS.ARRIVE.TRANS64.RED.A1T0 RZ, [R0+URZ], RZ ;  /* 0x000000ff00ff79a7 */ /* 0x0005e600081004ff */
[----:B------:R-:W-:Y:S04]  /*45f0*/  @UP1 UMOV UR29, UR4 ;  /* 0x00000004001d1c82 */ /* 0x000fe80008000000 */
[----:B------:R-:W-:Y:S04]  /*4600*/  @UP1 UMOV UR14, UR6 ;  /* 0x00000006000e1c82 */ /* 0x000fe80008000000 */
[----:B------:R-:W-:Y:S01]  /*4610*/  @UP1 UMOV UR13, UR5 ;  /* 0x00000005000d1c82 */ /* 0x000fe20008000000 */
[----:B------:R-:W-:Y:S05]  /*4620*/  BRA.U !UP0, `(.L_x_81) ;  /* 0x0000000108a47547 */ /* 0x000fea000b800000 */
[----:B------:R-:W-:Y:S02]  /*4630*/  UIMAD.WIDE.U32 UR18, UR13, UR47, URZ ;  /* 0x0000002f0d1272a5 */ /* 0x000fe4000f8e00ff */
[----:B------:R-:W-:Y:S02]  /*4640*/  UIMAD.WIDE.U32 UR26, UR14, UR44, URZ ;  /* 0x0000002c0e1a72a5 */ /* 0x000fe4000f8e00ff */
[----:B------:R-:W-:Y:S02]  /*4650*/  USEL UR4, UR30, UR41, !UP5 ;  /* 0x000000291e047287 */ /* 0x000fe4000e800000 */
[----:B------:R-:W-:Y:S02]  /*4660*/  USEL UR7, UR31, UR43, !UP6 ;  /* 0x0000002b1f077287 */ /* 0x000fe4000f000000 */
[----:B-1----:R-:W-:Y:S02]  /*4670*/  UIMAD.WIDE.U32 UR8, UR4, UR22, URZ ;  /* 0x00000016040872a5 */ /* 0x002fe4000f8e00ff */
[----:B------:R-:W-:Y:S01]  /*4680*/  UIMAD.WIDE.U32 UR10, UR7, UR22, URZ ;  /* 0x00000016070a72a5 */ /* 0x000fe2000f8e00ff */
[----:B------:R-:W-:Y:S02]  /*4690*/  UMOV UR5, UR19 ;  /* 0x0000001300057c82 */ /* 0x000fe40008000000 */
[----:B------:R-:W-:Y:S03]  /*46a0*/  USHF.R.U32.HI UR6, URZ, UR49, UR5 ;  /* 0x00000031ff067299 */ /* 0x000fe60008011605 */
[----:B------:R-:W-:Y:S01]  /*46b0*/  UMOV UR5, UR27 ;  /* 0x0000001b00057c82 */ /* 0x000fe20008000000 */
[----:B------:R-:W-:Y:S02]  /*46c0*/  USEL UR6, UR13, UR6, !UP5 ;  /* 0x000000060d067287 */ /* 0x000fe4000e800000 */
[----:B------:R-:W-:Y:S03]  /*46d0*/  USHF.R.U32.HI UR12, URZ, UR45, UR5 ;  /* 0x0000002dff0c7299 */ /* 0x000fe60008011605 */
[----:B------:R-:W-:Y:S02]  /*46e0*/  UMOV UR5, UR9 ;  /* 0x0000000900057c82 */ /* 0x000fe40008000000 */
[----:B------:R-:W-:Y:S03]  /*46f0*/  @UP4 USHF.R.U32.HI UR4, URZ, UR23, UR5 ;  /* 0x00000017ff044299 */ /* 0x000fe60008011605 */
[----:B------:R-:W-:Y:S01]  /*4700*/  UMOV UR5, UR11 ;  /* 0x0000000b00057c82 */ /* 0x000fe20008000000 */
[----:B------:R-:W-:Y:S02]  /*4710*/  UIMAD UR4, UR42, UR4, URZ ;  /* 0x000000042a0472a4 */ /* 0x000fe4000f8e02ff */
[----:B------:R-:W-:Y:S02]  /*4720*/  @UP4 USHF.R.U32.HI UR7, URZ, UR23, UR5 ;  /* 0x00000017ff074299 */ /* 0x000fe40008011605 */
[----:B------:R-:W-:Y:S02]  /*4730*/  UIMAD.WIDE.U32 UR10, UR6, UR22, URZ ;  /* 0x00000016060a72a5 */ /* 0x000fe4000f8e00ff */
[----:B------:R-:W-:Y:S02]  /*4740*/  USEL UR5, UR14, UR12, !UP6 ;  /* 0x0000000c0e057287 */ /* 0x000fe4000f000000 */
[----:B------:R-:W-:Y:S02]  /*4750*/  UIMAD UR8, UR42, UR7, URZ ;  /* 0x000000072a0872a4 */ /* 0x000fe4000f8e02ff */
[----:B------:R-:W-:Y:S03]  /*4760*/  UISETP.GE.AND UP0, UPT, UR6, UR4, UPT ;  /* 0x000000040600728c */ /* 0x000fe6000bf06270 */
[----:B------:R-:W-:Y:S01]  /*4770*/  UMOV UR4, UR11 ;  /* 0x0000000b00047c82 */ /* 0x000fe20008000000 */
[----:B------:R-:W-:Y:S02]  /*4780*/  UISETP.GE.OR UP0, UPT, UR5, UR8, UP0 ;  /* 0x000000080500728c */ /* 0x000fe40008706670 */
[----:B------:R-:W-:Y:S02]  /*4790*/  USHF.R.U32.HI UR4, URZ, UR23, UR4 ;  /* 0x00000017ff047299 */ /* 0x000fe40008011604 */
[----:B------:R-:W-:Y:S02]  /*47a0*/  UIMAD.WIDE.U32 UR8, UR5, UR22, URZ ;  /* 0x00000016050872a5 */ /* 0x000fe4000f8e00ff */
[----:B------:R-:W-:Y:S04]  /*47b0*/  USEL UR10, UR6, UR4, !UP4 ;  /* 0x00000004060a7287 */ /* 0x000fe8000e000000 */
[----:B------:R-:W-:Y:S01]  /*47c0*/  UIADD3 UR11, UPT, UPT, -UR10, URZ, URZ ;  /* 0x000000ff0a0b7290 */ /* 0x000fe2000fffe1ff */
[----:B------:R-:W-:Y:S02]  /*47d0*/  @!UP0 UMOV UR4, UR9 ;  /* 0x0000000900048c82 */ /* 0x000fe40008000000 */
[----:B------:R-:W-:Y:S02]  /*47e0*/  @!UP0 USHF.R.U32.HI UR4, URZ, UR23, UR4 ;  /* 0x00000017ff048299 */ /* 0x000fe40008011604 */
[----:B------:R-:W-:Y:S02]  /*47f0*/  UIMAD UR8, UR42, UR11, UR6 ;  /* 0x0000000b2a0872a4 */ /* 0x000fe4000f8e0206 */
[----:B------:R-:W-:Y:S04]  /*4800*/  @!UP0 USEL UR4, UR5, UR4, !UP4 ;  /* 0x0000000405048287 */ /* 0x000fe8000e000000 */
[----:B------:R-:W-:Y:S02]  /*4810*/  @!UP0 UIMAD UR8, UR7, UR8, UR4 ;  /* 0x00000008070882a4 */ /* 0x000fe4000f8e0204 */
[----:B------:R-:W-:Y:S02]  /*4820*/  @!UP0 UIADD3 UR9, UPT, UPT, UR10, -UR4, URZ ;  /* 0x800000040a098290 */ /* 0x000fe4000fffe0ff */
[----:B------:R-:W-:Y:S02]  /*4830*/  UIADD3 UR4, UPT, UPT, -UR5, URZ, URZ ;  /* 0x000000ff05047290 */ /* 0x000fe4000fffe1ff */
[----:B------:R-:W-:Y:S02]  /*4840*/  UIADD3 UR7, UPT, UPT, -UR6, URZ, URZ ;  /* 0x000000ff06077290 */ /* 0x000fe4000fffe1ff */
[----:B------:R-:W-:Y:S02]  /*4850*/  @!UP0 UIMAD UR6, UR9, UR42, UR5 ;  /* 0x0000002a090682a4 */ /* 0x000fe4000f8e0205 */
[----:B------:R-:W-:Y:S02]  /*4860*/  UIMAD UR14, UR15, UR4, UR14 ;  /* 0x000000040f0e72a4 */ /* 0x000fe4000f8e020e */
[----:B------:R-:W-:Y:S01]  /*4870*/  UIMAD UR13, UR46, UR7, UR13 ;  /* 0x000000072e0d72a4 */ /* 0x000fe2000f8e020d */
[----:B------:R-:W-:Y:S02]  /*4880*/  @!UP0 UMOV UR5, UR8 ;  /* 0x0000000800058c82 */ /* 0x000fe40008000000 */
[----:B------:R-:W-:Y:S02]  /*4890*/  UIMAD UR14, UR5, UR15, UR14 ;  /* 0x0000000f050e72a4 */ /* 0x000fe4000f8e020e */
[----:B------:R-:W-:Y:S11]  /*48a0*/  UIMAD UR13, UR6, UR46, UR13 ;  /* 0x0000002e060d72a4 */ /* 0x000ff6000f8e020d */
[----:B------:R-:W-:Y:S01]  /*48b0*/  @!UPT UIADD3 URZ, UPT, UPT, URZ, URZ, URZ ;  /* 0x000000fffffff290 */ /* 0x000fe2000fffe0ff */
.L_x_81:
[----:B------:R-:W3:Y:S01]  /*48c0*/  @!UP2 LDCU.128 UR8, c[0x0][0xb10] ;  /* 0x00016200ff08a7ac */ /* 0x000ee20008000c00 */
[C---:B------:R-:W-:Y:S02]  /*48d0*/  ISETP.NE.U32.AND P1, PT, R4.reuse, RZ, PT ;  /* 0x000000ff0400720c */ /* 0x040fe40003f25070 */
[----:B------:R-:W-:Y:S02]  /*48e0*/  ISETP.NE.U32.AND P0, PT, R4, RZ, PT ;  /* 0x000000ff0400720c */ /* 0x000fe40003f05070 */
[C---:B------:R-:W-:Y:S02]  /*48f0*/  ISETP.NE.AND.EX P1, PT, R5.reuse, RZ, PT, P1 ;  /* 0x000000ff0500720c */ /* 0x040fe40003f25310 */
[----:B------:R-:W-:Y:S01]  /*4900*/  ISETP.NE.AND.EX P0, PT, R5, RZ, PT, P0 ;  /* 0x000000ff0500720c */ /* 0x000fe20003f05300 */
[----:B------:R-:W4:Y:S01]  /*4910*/  @!UP2 LDCU UR5, c[0x0][0xb0c] ;  /* 0x00016180ff05a7ac */ /* 0x000f220008000800 */
[----:B------:R-:W-:Y:S01]  /*4920*/  SHF.L.U32 R9, R15, 0x1f, RZ ;  /* 0x0000001f0f097819 */ /* 0x000fe200000006ff */
[----:B------:R-:W-:Y:S02]  /*4930*/  USHF.L.U32 UR35, UR16, 0x6, URZ ;  /* 0x0000000610237899 */ /* 0x000fe400080006ff */
[----:B------:R-:W-:Y:S02]  /*4940*/  USHF.L.U32 UR34, UR20, 0x7, URZ ;  /* 0x0000000714227899 */ /* 0x000fe400080006ff */
[----:B---3--:R-:W-:Y:S07]  /*4950*/  UIMAD.WIDE.U32 UR6, UR14, UR8, URZ ;  /* 0x000000080e0672a5 */ /* 0x008fee000f8e00ff */
[----:B------:R-:W-:Y:S01]  /*4960*/  @!UP2 UMOV UR4, UR7 ;  /* 0x000000070004ac82 */ /* 0x000fe20008000000 */
[----:B----4-:R-:W-:Y:S02]  /*4970*/  @!UP2 UISETP.NE.AND UP0, UPT, UR5, 0x1, UPT ;  /* 0x000000010500a88c */ /* 0x010fe4000bf05270 */
[----:B------:R-:W-:Y:S02]  /*4980*/  @!UP2 USHF.R.U32.HI UR4, URZ, UR9, UR4 ;  /* 0x00000009ff04a299 */ /* 0x000fe40008011604 */
[----:B------:R-:W-:Y:S02]  /*4990*/  UIMAD.WIDE.U32 UR6, UR13, UR11, URZ ;  /* 0x0000000b0d0672a5 */ /* 0x000fe4000f8e00ff */
[----:B------:R-:W-:Y:S02]  /*49a0*/  @!UP2 USEL UR8, UR14, UR4, !UP0 ;  /* 0x000000040e08a287 */ /* 0x000fe4000c000000 */
[----:B------:R-:W-:Y:S03]  /*49b0*/  @!UP2 UISETP.NE.AND UP0, UPT, UR10, 0x1, UPT ;  /* 0x000000010a00a88c */ /* 0x000fe6000bf05270 */
[----:B------:R-:W-:Y:S02]  /*49c0*/  @!UP2 UMOV UR6, UR7 ;  /* 0x000000070006ac82 */ /* 0x000fe40008000000 */
[----:B------:R-:W3:Y:S02]  /*49d0*/  @!UP2 LDCU UR4, c[0x0][0xb20] ;  /* 0x00016400ff04a7ac */ /* 0x000ee40008000800 */
[----:B---3--:R-:W-:Y:S04]  /*49e0*/  @!UP2 USHF.R.U32.HI UR6, URZ, UR4, UR6 ;  /* 0x00000004ff06a299 */ /* 0x008fe80008011606 */
[----:B------:R-:W-:Y:S04]  /*49f0*/  @!UP2 USEL UR6, UR13, UR6, !UP0 ;  /* 0x000000060d06a287 */ /* 0x000fe8000c000000 */
[----:B------:R-:W-:Y:S02]  /*4a00*/  @!UP2 UIADD3 UR4, UPT, UPT, -UR8, UR6, URZ ;  /* 0x000000060804a290 */ /* 0x000fe4000fffe1ff */
[----:B------:R-:W-:Y:S02]  /*4a10*/  @!UP2 UIADD3 UR6, UPT, UPT, UR8, -UR6, URZ ;  /* 0x800000060806a290 */ /* 0x000fe4000fffe0ff */
[----:B------:R-:W-:Y:S02]  /*4a20*/  @!UP2 UIMAD UR14, UR4, UR5, UR14 ;  /* 0x00000005040ea2a4 */ /* 0x000fe4000f8e020e */
[----:B------:R-:W-:Y:S01]  /*4a30*/  @!UP2 UIMAD UR13, UR6, UR10, UR13 ;  /* 0x0000000a060da2a4 */ /* 0x000fe2000f8e020d */
[----:B------:R-:W-:Y:S11]  /*4a40*/  BRA.U UP3, `(.L_x_82) ;  /* 0x0000000103107547 */ /* 0x000ff6000b800000 */
[----:B------:R-:W-:Y:S04]  /*4a50*/  MOV R6, UR48 ;  /* 0x0000003000067c02 */ /* 0x000fe80008000f00 */
[----:B------:R-:W-:Y:S04]  /*4a60*/  SHF.L.U32 R6, R6, 0x1f, RZ ;  /* 0x0000001f06067819 */ /* 0x000fe800000006ff */
[----:B------:R-:W3:Y:S02]  /*4a70*/  SYNCS.PHASECHK.TRANS64.TRYWAIT P2, [UR21+0xc8], R6 ;  /* 0x0000c806ff0075a7 */ /* 0x000ee40008041115 */
[----:B---3--:R-:W-:Y:S05]  /*4a80*/  @!P2 BRA `(.L_x_83) ;  /* 0x0000004400b4a947 */ /* 0x008fea0003800000 */
.L_x_82:
[----:B------:R-:W-:Y:S05]  /*4a90*/  @!P1 BRA `(.L_x_84) ;  /* 0x0000000000309947 */ /* 0x000fea0003800000 */
[----:B------:R-:W-:Y:S01]  /*4aa0*/  ISETP.NE.U32.AND P1, PT, R2, RZ, PT ;  /* 0x000000ff0200720c */ /* 0x000fe20003f25070 */
[----:B------:R-:W3:Y:S01]  /*4ab0*/  LDCU.64 UR4, c[0x0][0x358] ;  /* 0x00006b00ff0477ac */ /* 0x000ee20008000a00 */
[----:B------:R-:W-:Y:S02]  /*4ac0*/  IMAD.MOV.U32 R45, RZ, RZ, 0x1 ;  /* 0x00000001ff2d7424 */ /* 0x000fe400078e00ff */
[----:B------:R-:W-:Y:S11]  /*4ad0*/  ISETP.NE.AND.EX P1, PT, R3, RZ, PT, P1 ;  /* 0x000000ff0300720c */ /* 0x000ff60003f25310 */
[----:B------:R-:W-:Y:S02]  /*4ae0*/  @!UPT UIADD3 URZ, UPT, UPT, URZ, URZ, URZ ;  /* 0x000000fffffff290 */ /* 0x000fe4000fffe0ff */
[----:B------:R-:W4:Y:S01]  /*4af0*/  @P1 LDC.64 R10, c[0x0][0x888] ;  /* 0x00022200ff0a1b82 */ /* 0x000f220000000a00 */
[----:B--2---:R-:W-:Y:S04]  /*4b00*/  @P1 IMAD R0, R4, UR36, RZ ;  /* 0x0000002404001c24 */ /* 0x004fe8000f8e02ff */
[----:B----4-:R-:W-:Y:S04]  /*4b10*/  @P1 IMAD.WIDE R10, R0, 0x4, R10 ;  /* 0x00000004000a1825 */ /* 0x010fe800078e020a */
[----:B------:R-:W-:Y:S01]  /*4b20*/  HFMA2 R0, -RZ, RZ, 0, 5.9604644775390625e-08 ;  /* 0x00000001ff007431 */ /* 0x000fe200000001ff */
[----:B---3-5:R3:W5:Y:S04]  /*4b30*/  @P1 LDG.E R27, desc[UR4][R10.64] ;  /* 0x000000040a1b1981 */ /* 0x028768000c1e1900 */
[----:B------:R-:W-:Y:S01]  /*4b40*/  @!P1 PRMT R45, R0, 0x7610, R45 ;  /* 0x00007610002d9816 */ /* 0x000fe2000000002d */
[----:B---3--:R-:W4:Y:S06]  /*4b50*/  @!P1 LDC R27, c[0x0][0x880] ;  /* 0x00022000ff1b9b82 */ /* 0x008f2c0000000800 */
.L_x_84:
[----:B----45:R-:W-:Y:S01]  /*4b60*/  @!P0 FSETP.EQ.AND P1, PT, R27, RZ, PT ;  /* 0x000000ff1b00820b */ /* 0x030fe20003f22000 */
[----:B------:R-:W-:Y:S01]  /*4b70*/  @!UPT UIADD3 URZ, UPT, UPT, URZ, URZ, URZ ;  /* 0x000000fffffff290 */ /* 0x000fe2000fffe0ff */
[----:B------:R-:W-:Y:S11]  /*4b80*/  @!P0 BRA `(.L_x_85) ;  /* 0x0000000000188947 */ /* 0x000ff60003800000 */
[----:B------:R-:W-:Y:S02]  /*4b90*/  LOP3.LUT P0, RZ, R45, 0xff, RZ, 0xc0, !PT ;  /* 0x000000ff2dff7812 */ /* 0x000fe4000780c0ff */
[----:B------:R-:W-:Y:S04]  /*4ba0*/  ISETP.NE.U32.AND P1, PT, R2, RZ, PT ;  /* 0x000000ff0200720c */ /* 0x000fe80003f25070 */
[----:B------:R-:W-:Y:S04]  /*4bb0*/  ISETP.NE.AND.EX P1, PT, R3, RZ, PT, P1 ;  /* 0x000000ff0300720c */ /* 0x000fe80003f25310 */
[----:B------:R-:W-:Y:S03]  /*4bc0*/  PLOP3.LUT P1, PT, P1, PT, PT, 0x8, 0x80 ;  /* 0x000000000080781c */ /* 0x000fe60000f2e170 */
[----:B------:R-:W-:Y:S11]  /*4bd0*/  @P0 FSETP.EQ.AND P1, PT, R27, RZ, PT ;  /* 0x000000ff1b00020b */ /* 0x000ff60003f22000 */
[----:B------:R-:W-:Y:S02]  /*4be0*/  @!UPT UIADD3 URZ, UPT, UPT, URZ, URZ, URZ ;  /* 0x000000fffffff290 */ /* 0x000fe4000fffe0ff */
.L_x_85:
[----:B------:R-:W3:Y:S01]  /*4bf0*/  SYNCS.PHASECHK.TRANS64.TRYWAIT P2, [UR21+0xa0], R9 ;  /* 0x0000a009ff0075a7 */ /* 0x000ee20008041115 */
[----:B------:R-:W-:Y:S04]  /*4c00*/  ELECT P0, URZ, PT ;  /* 0x0000000000ff782f */ /* 0x000fe80003800000 */
[----:B------:R-:W-:Y:S11]  /*4c10*/  PLOP3.LUT P1, PT, P1, P0, PT, 0xf2, 0x2f ;  /* 0x00000000002f781c */ /* 0x000ff60000f21e72 */
[----:B------:R-:W-:Y:S02]  /*4c20*/  @!UPT UIADD3 URZ, UPT, UPT, URZ, URZ, URZ ;  /* 0x000000fffffff290 */ /* 0x000fe4000fffe0ff */
[----:B------:R-:W-:Y:S05]  /*4c30*/  @!P1 IADD3 R8, P0, PT, R16, 0x580, RZ ;  /* 0x0000058010089810 */ /* 0x000fea0007f1e0ff */
[----:B--2---:R-:W-:Y:S01]  /*4c40*/  @!P1 IMAD.X R6, RZ, RZ, R17, P0 ;  /* 0x000000ffff069224 */ /* 0x004fe200000e0611 */
[----:B---3--:R-:W-:Y:S07]  /*4c50*/  @!P2 BRA `(.L_x_86) ;  /* 0x000000440058a947 */ /* 0x008fee0003800000 */
.L_x_181:
[----:B------:R-:W-:Y:S01]  /*4c60*/  @!P1 R2UR UR5, R8 ;  /* 0x00000000080592ca */ /* 0x000fe200000e0000 */
[----:B------:R-:W-:Y:S01]  /*4c70*/  VOTEU.ALL UP0, P1 ;  /* 0x0000000000ff7886 */ /* 0x000fe20000800000 */
[----:B------:R-:W-:Y:S01]  /*4c80*/  @!P1 R2UR UR4, R6 ;  /* 0x00000000060492ca */ /* 0x000fe200000e0000 */
[----:B--2---:R-:W-:Y:S01]  /*4c90*/  @!P1 IMAD.MOV.U32 R0, RZ, RZ, 0x1000 ;  /* 0x00001000ff009424 */ /* 0x004fe200078e00ff */
[----:B------:R-:W-:Y:S01]  /*4ca0*/  UMOV UR6, 0x0 ;  /* 0x0000000000067882 */ /* 0x000fe20000000000 */
[----:B------:R-:W-:Y:S01]  /*4cb0*/  UMOV UR7, 0x10000000 ;  /* 0x1000000000077882 */ /* 0x000fe20000000000 */
[----:B------:R-:W-:Y:S01]  /*4cc0*/  @!UP0 UIADD3 UR32, UPT, UPT, UR21, 0x200, URZ ;  /* 0x0000020015208890 */ /* 0x000fe2000fffe0ff */
[----:B------:R-:W-:Y:S01]  /*4cd0*/  @!P1 IADD3 R8, P0, PT, R16, 0x580, RZ ;  /* 0x0000058010089810 */ /* 0x000fe20007f1e0ff */
[----:B------:R-:W-:Y:S04]  /*4ce0*/  VOTEU.ALL UP0, P1 ;  /* 0x0000000000ff7886 */ /* 0x000fe80000800000 */
[----:B------:R-:W-:Y:S02]  /*4cf0*/  @!P1 IMAD.X R6, RZ, RZ, R17, P0 ;  /* 0x000000ffff069224 */ /* 0x000fe400000e0611 */
[----:B------:R-:W-:Y:S02]  /*4d00*/  IMAD.U32 R10, RZ, RZ, UR5 ;  /* 0x00000005ff0a7e24 */ /* 0x000fe4000f8e00ff */
[----:B------:R-:W-:Y:S03]  /*4d10*/  IMAD.U32 R11, RZ, RZ, UR4 ;  /* 0x00000004ff0b7e24 */ /* 0x000fe6000f8e00ff */
[----:B------:R-:W-:Y:S02]  /*4d20*/  @!P1 R2UR UR4, R10 ;  /* 0x000000000a0492ca */ /* 0x000fe400000e0000 */
[----:B------:R-:W-:Y:S11]  /*4d30*/  @!P1 R2UR UR5, R11 ;  /* 0x000000000b0592ca */ /* 0x000ff600000e0000 */
[----:B------:R-:W-:Y:S02]  /*4d40*/  @!UPT UIADD3 URZ, UPT, UPT, URZ, URZ, URZ ;  /* 0x000000fffffff290 */ /* 0x000fe4000fffe0ff */
[----:B------:R2:W-:Y:S01]  /*4d50*/  @!UP0 UTMALDG.3D [UR32], [UR4], desc[UR6] ;  /* 0x00000620040085b4 */ /* 0x0005e20008011000 */
[----:B------:R2:W-:Y:S01]  /*4d60*/  @!P1 SYNCS.ARRIVE.TRANS64.RED.A0TR RZ, [UR21+0x80], R0 ;  /* 0x00008000ffff99a7 */ /* 0x0005e20008300415 */
[----:B------:R-:W-:Y:S01]  /*4d70*/  SYNCS.ARRIVE.TRANS64.RED.A1T0 RZ, [UR40], RZ ;  /* 0x000000ffffff79a7 */ /* 0x000fe20008100428 */
[----:B------:R-:W3:Y:S02]  /*4d80*/  SYNCS.PHASECHK.TRANS64.TRYWAIT P2, [UR21+0xa8], R9 ;  /* 0x0000a809ff0075a7 */ /* 0x000ee40008041115 */
[----:B--23--:R-:W-:Y:S05]  /*4d90*/  @!P2 BRA `(.L_x_87) ;  /* 0x000000440020a947 */ /* 0x00cfea0003800000 */
.L_x_183:
        /* <DEDUP_REMOVED lines=8> */
[----:B------:R-:W-:Y:S01]  /*4e20*/  @!UP0 UIADD3 UR24, UPT, UPT, UR21, 0x1200, URZ ;  /* 0x0000120015188890 */ /* 0x000fe2000fffe0ff */
[----:B------:R-:W-:Y:S01]  /*4e30*/  VOTEU.ALL UP0, P1 ;  /* 0x0000000000ff7886 */ /* 0x000fe20000800000 */
[----:B------:R-:W-:Y:S01]  /*4e40*/  UMOV UR27, UR35 ;  /* 0x00000023001b7c82 */ /* 0x000fe20008000000 */
[----:B------:R-:W-:Y:S02]  /*4e50*/  UMOV UR28, UR36 ;  /* 0x00000024001c7c82 */ /* 0x000fe40008000000 */
[----:B------:R-:W-:Y:S02]  /*4e60*/  IMAD.U32 R10, RZ, RZ, UR5 ;  /* 0x00000005ff0a7e24 */ /* 0x000fe4000f8e00ff */
[----:B------:R-:W-:Y:S02]  /*4e70*/  IMAD.U32 R11, RZ, RZ, UR4 ;  /* 0x00000004ff0b7e24 */ /* 0x000fe4000f8e00ff */
[----:B------:R-:W-:Y:S01]  /*4e80*/  @!P1 IMAD.X R6, RZ, RZ, R17, P0 ;  /* 0x000000ffff069224 */ /* 0x000fe200000e0611 */
        /* <DEDUP_REMOVED lines=8> */
.L_x_185:
[----:B------:R-:W-:Y:S01]  /*4f10*/  @!P1 R2UR UR5, R8 ;  /* 0x00000000080592ca */ /* 0x000fe200000e0000 */
[----:B------:R-:W-:Y:S01]  /*4f20*/  VOTEU.ALL UP0, P1 ;  /* 0x0000000000ff7886 */ /* 0x000fe20000800000 */
[----:B------:R-:W-:Y:S01]  /*4f30*/  @!P1 R2UR UR4, R6 ;  /* 0x00000000060492ca */ /* 0x000fe200000e0000 */
[----:B--2---:R-:W-:Y:S01]  /*4f40*/  @!P1 IMAD.MOV.U32 R0, RZ, RZ, 0x1000 ;  /* 0x00001000ff009424 */ /* 0x004fe200078e00ff */
[----:B------:R-:W-:Y:S01]  /*4f50*/  UMOV UR6, 0x0 ;  /* 0x0000000000067882 */ /* 0x000fe20000000000 */
[----:B------:R-:W-:Y:S01]  /*4f60*/  UMOV UR7, 0x10000000 ;  /* 0x1000000000077882 */ /* 0x000fe20000000000 */
[----:B------:R-:W-:Y:S01]  /*4f70*/  @!UP0 UIADD3 UR18, UPT, UPT, UR34, 0x40, URZ ;  /* 0x0000004022128890 */ /* 0x000fe2000fffe0ff */
[----:B------:R-:W-:Y:S01]  /*4f80*/  VIADD R14, R14, 0x1 ;  /* 0x000000010e0e7836 */ /* 0x000fe20000000000 */
[----:B------:R-:W-:Y:S01]  /*4f90*/  @!UP0 UIADD3 UR16, UPT, UPT, UR21, 0x2200, URZ ;  /* 0x0000220015108890 */ /* 0x000fe2000fffe0ff */
[----:B------:R-:W-:Y:S01]  /*4fa0*/  VOTEU.ALL UP0, P1 ;  /* 0x0000000000ff7886 */ /* 0x000fe20000800000 */
[----:B------:R-:W-:Y:S01]  /*4fb0*/  UMOV UR19, UR35 ;  /* 0x0000002300137c82 */ /* 0x000fe20008000000 */
[----:B------:R-:W-:Y:S02]  /*4fc0*/  UMOV UR20, UR36 ;  /* 0x0000002400147c82 */ /* 0x000fe40008000000 */
        /* <DEDUP_REMOVED lines=10> */
.L_x_187:
[----:B------:R-:W-:Y:S01]  /*5070*/  @!P1 IADD3 R6, P0, PT, R16, 0x580, RZ ;  /* 0x0000058010069810 */ /* 0x000fe20007f1e0ff */
[----:B------:R-:W-:Y:S01]  /*5080*/  VOTEU.ALL UP0, P1 ;  /* 0x0000000000ff7886 */ /* 0x000fe20000800000 */
[----:B------:R-:W-:Y:S01]  /*5090*/  UMOV UR6, 0x0 ;  /* 0x0000000000067882 */ /* 0x000fe20000000000 */
[----:B------:R-:W-:Y:S01]  /*50a0*/  UMOV UR7, 0x10000000 ;  /* 0x1000000000077882 */ /* 0x000fe20000000000 */
[----:B------:R-:W-:Y:S01]  /*50b0*/  @!P1 R2UR UR5, R6 ;  /* 0x00000000060592ca */ /* 0x000fe200000e0000 */
[----:B--2---:R-:W-:Y:S01]  /*50c0*/  @!P1 IMAD.X R0, RZ, RZ, R17, P0 ;  /* 0x000000ffff009224 */ /* 0x004fe200000e0611 */
[----:B------:R-:W-:Y:S01]  /*50d0*/  @!UP0 UIADD3 UR10, UPT, UPT, UR34, 0x60, URZ ;  /* 0x00000060220a8890 */ /* 0x000fe2000fffe0ff */
[----:B------:R-:W-:Y:S01]  /*50e0*/  R2UR UR18, R47 ;  /* 0x000000002f1272ca */ /* 0x000fe200000e0000 */
[----:B------:R-:W-:Y:S01]  /*50f0*/  @!UP0 UIADD3 UR8, UPT, UPT, UR21, 0x3200, URZ ;  /* 0x0000320015088890 */ /* 0x000fe2000fffe0ff */
[----:B------:R-:W-:Y:S01]  /*5100*/  R2UR UR16, R48 ;  /* 0x00000000301072ca */ /* 0x000fe200000e0000 */
[----:B------:R-:W-:Y:S01]  /*5110*/  @!UP0 UIADD3 UR9, UPT, UPT, UR21, 0x98, URZ ;  /* 0x0000009815098890 */ /* 0x000fe2000fffe0ff */
[----:B------:R-:W-:Y:S01]  /*5120*/  @!P1 R2UR UR4, R0 ;  /* 0x00000000000492ca */ /* 0x000fe200000e0000 */
[----:B------:R-:W-:Y:S01]  /*5130*/  VOTEU.ALL UP0, P1 ;  /* 0x0000000000ff7886 */ /* 0x000fe20000800000 */
[----:B------:R-:W-:Y:S01]  /*5140*/  UMOV UR11, UR35 ;  /* 0x00000023000b7c82 */ /* 0x000fe20008000000 */
[----:B------:R-:W-:Y:S01]  /*5150*/  UMOV UR12, UR36 ;  /* 0x00000024000c7c82 */ /* 0x000fe20008000000 */
[C---:B------:R-:W-:Y:S01]  /*5160*/  ISETP.NE.AND P0, PT, R14.reuse, 0x2, PT ;  /* 0x000000020e00780c */ /* 0x040fe20003f05270 */
[----:B------:R-:W-:Y:S01]  /*5170*/  UPLOP3.LUT UP3, UPT, UPT, UPT, UPT, 0x80, 0x8 ;  /* 0x000000000008789c */ /* 0x000fe20003f6f070 */
[----:B------:R-:W-:Y:S01]  /*5180*/  IMAD.U32 R8, RZ, RZ, UR5 ;  /* 0x00000005ff087e24 */ /* 0x000fe2000f8e00ff */
[----:B------:R-:W-:Y:S01]  /*5190*/  LOP3.LUT R15, R15, 0x1, RZ, 0x3c, !PT ;  /* 0x000000010f0f7812 */ /* 0x000fe200078e3cff */
[----:B------:R-:W-:Y:S01]  /*51a0*/  UMOV UR36, UR29 ;  /* 0x0000001d00247c82 */ /* 0x000fe20008000000 */
[----:B------:R-:W-:Y:S01]  /*51b0*/  SEL R0, RZ, 0x1, P0 ;  /* 0x00000001ff007807 */ /* 0x000fe20000000000 */
[----:B------:R-:W-:Y:S01]  /*51c0*/  UIADD3 UR20, UPT, UPT, UR13, UR18, URZ ;  /* 0x000000120d147290 */ /* 0x000fe2000fffe0ff */
[----:B------:R-:W-:Y:S01]  /*51d0*/  SEL R14, R14, RZ, P0 ;  /* 0x000000ff0e0e7207 */ /* 0x000fe20000000000 */
[----:B------:R-:W-:Y:S01]  /*51e0*/  UIADD3 UR16, UPT, UPT, UR14, UR16, URZ ;  /* 0x000000100e107290 */ /* 0x000fe2000fffe0ff */
[----:B------:R-:W-:Y:S01]  /*51f0*/  IMAD.U32 R9, RZ, RZ, UR4 ;  /* 0x00000004ff097e24 */ /* 0x000fe2000f8e00ff */
[----:B------:R-:W-:Y:S02]  /*5200*/  @!P1 R2UR UR4, R8 ;  /* 0x00000000080492ca */ /* 0x000fe400000e0000 */
[----:B------:R-:W-:Y:S02]  /*5210*/  LOP3.LUT R13, R13, R0, RZ, 0x3c, !PT ;  /* 0x000000000d0d7212 */ /* 0x000fe400078e3cff */
[----:B------:R-:W-:Y:S11]  /*5220*/  @!P1 R2UR UR5, R9 ;  /* 0x00000000090592ca */ /* 0x000ff600000e0000 */
[----:B------:R-:W-:Y:S02]  /*5230*/  @!UPT UIADD3 URZ, UPT, UPT, URZ, URZ, URZ ;  /* 0x000000fffffff290 */ /* 0x000fe4000fffe0ff */
[----:B------:R2:W-:Y:S01]  /*5240*/  @!UP0 UTMALDG.3D [UR8], [UR4], desc[UR6] ;  /* 0x00000608040085b4 */ /* 0x0005e20008011000 */
[----:B------:R2:W-:Y:S01]  /*5250*/  @!P1 SYNCS.ARRIVE.TRANS64.RED.A0TR RZ, [UR21+0x98], R7 ;  /* 0x00009807ffff99a7 */ /* 0x0005e20008300415 */
[----:B------:R-:W-:Y:S01]  /*5260*/  SYNCS.ARRIVE.TRANS64.RED.A1T0 RZ, [UR37], RZ ;  /* 0x000000ffffff79a7 */ /* 0x000fe20008100425 */
[----:B------:R-:W-:Y:S05]  /*5270*/  BRA.U UP1, `(.L_x_90) ;  /* 0xfffffff101707547 */ /* 0x000fea000b83ffff */
[----:B------:R-:W-:-:S04]  /*5280*/  SHF.L.U32 R2, R15, 0x1f, RZ ;  /* 0x0000001f0f027819 */ /* 0x000fc800000006ff */
[----:B------:R-:W3:Y:S02]  /*5290*/  SYNCS.PHASECHK.TRANS64.TRYWAIT P0, [UR21+0xa0], R2 ;  /* 0x0000a002ff0075a7 */ /* 0x000ee40008001115 */
[----:B---3--:R-:W-:Y:S05]  /*52a0*/  @!P0 BRA `(.L_x_91) ;  /* 0x0000004000248947 */ /* 0x008fea0003800000 */
.L_x_189:
[----:B------:R-:W4:Y:S02]  /*52b0*/  SYNCS.PHASECHK.TRANS64.TRYWAIT P0, [UR21+0xa8], R2 ;  /* 0x0000a802ff0075a7 */ /* 0x000f240008001115 */
[----:B----4-:R-:W-:Y:S05]  /*52c0*/  @!P0 BRA `(.L_x_92) ;  /* 0x0000004000348947 */ /* 0x010fea0003800000 */
.L_x_191:
[----:B------:R-:W4:Y:S02]  /*52d0*/  SYNCS.PHASECHK.TRANS64.TRYWAIT P0, [UR21+0xb0], R2 ;  /* 0x0000b002ff0075a7 */ /* 0x000f240008001115 */
[----:B----4-:R-:W-:Y:S05]  /*52e0*/  @!P0 BRA `(.L_x_93) ;  /* 0x0000004000448947 */ /* 0x010fea0003800000 */
.L_x_193:
[----:B---3--:R-:W-:-:S07]  /*52f0*/  MOV R0, UR21 ;  /* 0x0000001500007c02 */ /* 0x008fce0008000f00 */
.L_x_94:
[----:B---3--:R-:W-:-:S04]  /*5300*/  SHF.L.U32 R2, R15, 0x1f, RZ ;  /* 0x0000001f0f027819 */ /* 0x008fc800000006ff */
[----:B------:R3:W4:Y:S03]  /*5310*/  SYNCS.PHASECHK.TRANS64.TRYWAIT P0, [R0+URZ+0xb8], R2 ;  /* 0x0000b802000075a7 */ /* 0x00072600080011ff */
[----:B----4-:R-:W-:Y:S05]  /*5320*/  @!P0 NANOSLEEP.SYNCS 0x989680 ;  /* 0x009896800000895d */ /* 0x010fea0003900000 */
[----:B------:R-:W4:Y:S02]  /*5330*/  @!P0 SYNCS.PHASECHK.TRANS64 P0, [R0+URZ+0xb8], R2 ;  /* 0x0000b802000085a7 */ /* 0x000f2400080010ff */
[----:B-12-4-:R-:W-:Y:S05]  /*5340*/  @P0 EXIT ;  /* 0x000000000000094d */ /* 0x016fea0003800000 */
[----:B------:R-:W-:Y:S05]  /*5350*/  BRA `(.L_x_94) ;  /* 0xfffffffc00e87947 */ /* 0x000fea000383ffff */
.L_x_79:
[----:B------:R-:W-:-:S06]  /*5360*/  UISETP.GE.AND UP0, UPT, UR17, 0x4, UPT ;  /* 0x000000041100788c */ /* 0x000fcc000bf06270 */
[----:B------:R-:W-:-:S13]  /*5370*/  PLOP3.LUT P0, PT, PT, PT, UP0, 0x80, 0x8 ;  /* 0x000000000008781c */ /* 0x000fda0003f0f008 */
[----:B------:R-:W-:Y:S05]  /*5380*/  @!P0 EXIT ;  /* 0x000000000000894d */ /* 0x000fea0003800000 */
[----:B------:R-:W1:Y:S08]  /*5390*/  S2UR UR4, SR_CgaCtaId ;  /* 0x00000000000479c3 */ /* 0x000e700000008800 */
[----:B------:R-:W-:Y:S01]  /*53a0*/  BAR.SYNC.DEFER_BLOCKING 0x6, 0xa0 ;  /* 0x0182800000007b1d */ /* 0x000fe20000010000 */
[C---:B------:R-:W-:Y:S01]  /*53b0*/  IMAD.SHL.U32 R3, R57.reuse, 0x20, RZ ;  /* 0x0000002039037824 */ /* 0x040fe200078e00ff */
[----:B------:R-:W-:Y:S01]  /*53c0*/  SHF.R.U32.HI R4, RZ, 0x1, R57 ;  /* 0x00000001ff047819 */ /* 0x000fe20000011639 */
[C---:B------:R-:W-:Y:S01]  /*53d0*/  IMAD.SHL.U32 R2, R57.reuse, 0x10, RZ ;  /* 0x0000001039027824 */ /* 0x040fe200078e00ff */
[C---:B------:R-:W-:Y:S01]  /*53e0*/  LOP3.LUT P0, RZ, R57.reuse, 0x4, RZ, 0xc0, !PT ;  /* 0x0000000439ff7812 */ /* 0x040fe2000780c0ff */
[----:B------:R-:W-:Y:S01]  /*53f0*/  IMAD.U32 R23, R57, 0x10000, RZ ;  /* 0x0001000039177824 */ /* 0x000fe200078e00ff */
[----:B------:R-:W-:-:S02]  /*5400*/  UMOV UR44, 0x400 ;  /* 0x00000400002c7882 */ /* 0x000fc40000000000 */
[----:B------:R-:W2:Y:S01]  /*5410*/  LDC.64 R42, c[0x0][0x8b0] ;  /* 0x00022c00ff2a7b82 */ /* 0x000ea20000000a00 */
[----:B------:R-:W-:Y:S01]  /*5420*/  LOP3.LUT R5, R3, 0xc0, RZ, 0xc0, !PT ;  /* 0x000000c003057812 */ /* 0x000fe200078ec0ff */
[----:B------:R-:W-:Y:S01]  /*5430*/  IMAD.SHL.U32 R44, R57, 0x4, RZ ;  /* 0x00000004392c7824 */ /* 0x000fe200078e00ff */
[----:B------:R-:W-:Y:S01]  /*5440*/  LOP3.LUT R2, R2, 0x600, RZ, 0xc0, !PT ;  /* 0x0000060002027812 */ /* 0x000fe200078ec0ff */
[----:B------:R-:W-:Y:S01]  /*5450*/  IMAD.MOV.U32 R56, RZ, RZ, 0x20 ;  /* 0x00000020ff387424 */ /* 0x000fe200078e00ff */
[----:B------:R-:W-:Y:S01]  /*5460*/  LOP3.LUT R4, R5, 0x8, R4, 0xf8, !PT ;  /* 0x0000000805047812 */ /* 0x000fe200078ef804 */
[----:B------:R-:W-:Y:S01]  /*5470*/  IMAD.MOV.U32 R55, RZ, RZ, 0x1 ;  /* 0x00000001ff377424 */ /* 0x000fe200078e00ff */
[--C-:B------:R-:W-:Y:S01]  /*5480*/  LOP3.LUT R2, R2, 0x20, R3.reuse, 0xf8, !PT ;  /* 0x0000002002027812 */ /* 0x100fe200078ef803 */
[----:B------:R-:W3:Y:S01]  /*5490*/  LDC.64 R40, c[0x0][0x8a8] ;  /* 0x00022a00ff287b82 */ /* 0x000ee20000000a00 */
[----:B------:R-:W-:Y:S01]  /*54a0*/  LOP3.LUT R23, R23, 0x600000, RZ, 0xc0, !PT ;  /* 0x0060000017177812 */ /* 0x000fe200078ec0ff */
[----:B------:R-:W-:Y:S01]  /*54b0*/  IMAD.MOV.U32 R22, RZ, RZ, RZ ;  /* 0x000000ffff167224 */ /* 0x000fe200078e00ff */
[----:B------:R-:W-:Y:S01]  /*54c0*/  LOP3.LUT R44, R4, 0x18, R44, 0x78, !PT ;  /* 0x00000018042c7812 */ /* 0x000fe200078e782c */
[----:B------:R-:W-:Y:S01]  /*54d0*/  IMAD.MOV.U32 R54, RZ, RZ, RZ ;  /* 0x000000ffff367224 */ /* 0x000fe200078e00ff */
[----:B------:R-:W-:-:S02]  /*54e0*/  LOP3.LUT R2, R2, 0x100, R3, 0xf8, !PT ;  /* 0x0000010002027812 */ /* 0x000fc400078ef803 */
[----:B------:R-:W-:Y:S02]  /*54f0*/  CS2R R52, SRZ ;  /* 0x0000000000347805 */ /* 0x000fe4000001ff00 */
[----:B------:R-:W-:Y:S01]  /*5500*/  LOP3.LUT R57, R57, 0x60, RZ, 0xc0, !PT ;  /* 0x0000006039397812 */ /* 0x000fe200078ec0ff */
[----:B-1----:R-:W-:Y:S01]  /*5510*/  ULEA UR44, UR4, UR44, 0x18 ;  /* 0x0000002c042c7291 */ /* 0x002fe2000f8ec0ff */
[----:B------:R-:W-:Y:S01]  /*5520*/  LOP3.LUT R44, R2, R44, RZ, 0xfc, !PT ;  /* 0x0000002c022c7212 */ /* 0x000fe200078efcff */
[----:B------:R-:W1:Y:S01]  /*5530*/  LDCU UR59, c[0x0][0x370] ;  /* 0x00006e00ff3b77ac */ /* 0x000e620008000800 */
[----:B------:R-:W-:Y:S01]  /*5540*/  SEL R56, R56, 0xffffffe0, !P0 ;  /* 0xffffffe038387807 */ /* 0x000fe20004000000 */
[----:B------:R-:W-:Y:S01]  /*5550*/  UIADD3 UR4, UPT, UPT, UR44, 0x200, URZ ;  /* 0x000002002c047890 */ /* 0x000fe2000fffe0ff */
[----:B------:R-:W4:Y:S04]  /*5560*/  LDCU UR43, c[0x0][0xb0c] ;  /* 0x00016180ff2b77ac */ /* 0x000f280008000800 */
[----:B------:R-:W1:Y:S01]  /*5570*/  LDS R0, [UR44+0x180] ;  /* 0x0001802cff007984 */ /* 0x000e620008000800 */
[----:B------:R-:W-:Y:S01]  /*5580*/  IMAD.U32 R50, RZ, RZ, UR4 ;  /* 0x00000004ff327e24 */ /* 0x000fe2000f8e00ff */
[----:B------:R-:W1:Y:S01]  /*5590*/  LDCU UR39, c[0x0][0xb30] ;  /* 0x00016600ff2777ac */ /* 0x000e620008000800 */
[----:B------:R-:W1:Y:S01]  /*55a0*/  LDCU.64 UR56, c[0x0][0x888] ;  /* 0x00011100ff3877ac */ /* 0x000e620008000a00 */
[----:B------:R-:W1:Y:S01]  /*55b0*/  LDCU.64 UR40, c[0x0][0xb28] ;  /* 0x00016500ff2877ac */ /* 0x000e620008000a00 */
[----:B------:R-:W1:Y:S01]  /*55c0*/  LDCU.64 UR62, c[0x0][0x890] ;  /* 0x00011200ff3e77ac */ /* 0x000e620008000a00 */
[----:B------:R-:W1:Y:S01]  /*55d0*/  LDCU.128 UR52, c[0x0][0xb10] ;  /* 0x00016200ff3477ac */ /* 0x000e620008000c00 */
[----:B------:R-:W1:Y:S01]  /*55e0*/  LDCU UR58, c[0x0][0x374] ;  /* 0x00006e80ff3a77ac */ /* 0x000e620008000800 */
[----:B------:R-:W-:Y:S01]  /*55f0*/  UMOV UR47, URZ ;  /* 0x000000ff002f7c82 */ /* 0x000fe20008000000 */
[----:B------:R-:W-:Y:S01]  /*5600*/  UMOV UR46, URZ ;  /* 0x000000ff002e7c82 */ /* 0x000fe20008000000 */
[----:B-1234-:R-:W-:-:S07]  /*5610*/  IMAD.IADD R23, R0, 0x1, R23 ;  /* 0x0000000100177824 */ /* 0x01efce00078e0217 */
.L_x_138:
[C---:B------:R-:W-:Y:S02]  /*5620*/  LEA R3, R52.reuse, UR44, 0x3 ;  /* 0x0000002c34037c11 */ /* 0x040fe4000f8e18ff */
[----:B------:R-:W-:Y:S02]  /*5630*/  SHF.L.U32 R0, R53, 0x1f, RZ ;  /* 0x0000001f35007819 */ /* 0x000fe400000006ff */
[----:B-1----:R-:W-:Y:S02]  /*5640*/  LEA R4, R52, UR44, 0x4 ;  /* 0x0000002c34047c11 */ /* 0x002fe4000f8e20ff */
[----:B------:R-:W1:Y:S02]  /*5650*/  SYNCS.PHASECHK.TRANS64.TRYWAIT P0, [R3+URZ+0xd0], R0 ;  /* 0x0000d000030075a7 */ /* 0x000e6400080011ff */
[----:B-12---:R-:W-:Y:S05]  /*5660*/  @!P0 BRA `(.L_x_95) ;  /* 0x0000003c007c8947 */ /* 0x006fea0003800000 */
.L_x_194:
        /* <DEDUP_REMOVED lines=8> */
[----:B--2---:R-:W-:Y:S11]  /*56f0*/  LOP3.LUT P0, RZ, R6, 0x1, RZ, 0xc0, !PT ;  /* 0x0000000106ff7812 */ /* 0x004ff6000780c0ff */
[----:B------:R-:W-:Y:S02]  /*5700*/  @!UPT UIADD3 URZ, UPT, UPT, URZ, URZ, URZ ;  /* 0x000000fffffff290 */ /* 0x000fe4000fffe0ff */
[----:B---3--:R-:W-:Y:S01]  /*5710*/  VOTEU.ANY UP1, P0 ;  /* 0x0000000000ff7886 */ /* 0x008fe20000020100 */
[----:B------:R-:W-:Y:S01]  /*5720*/  PLOP3.LUT P0, PT, PT, PT, UP1, 0x80, 0x8 ;  /* 0x000000000008781c */ /* 0x000fe20003f0f018 */
[----:B------:R-:W-:Y:S11]  /*5730*/  UP2UR UR61, UPR, URZ, 0x2 ;  /* 0x00000002ff3d7883 */ /* 0x000ff60008000000 */
[----:B------:R-:W-:Y:S01]  /*5740*/  @!UPT UIADD3 URZ, UPT, UPT, URZ, URZ, URZ ;  /* 0x000000fffffff290 */ /* 0x000fe2000fffe0ff */
[----:B-1----:R-:W-:Y:S02]  /*5750*/  @P0 SHF.R.U32.HI R0, RZ, 0x10, R5 ;  /* 0x00000010ff000819 */ /* 0x002fe40000011605 */
        /* <DEDUP_REMOVED lines=12> */
[----:B------:R-:W2:Y:S01]  /*5820*/  LDCU UR12, c[0x0][0xb20] ;  /* 0x00016400ff0c77ac */ /* 0x000ea20008000800 */
[----:B------:R-:W-:Y:S02]  /*5830*/  UIMAD.WIDE.U32 UR4, UR58, UR55, URZ ;  /* 0x000000373a0472a5 */ /* 0x000fe4000f8e00ff */
[----:B------:R-:W-:Y:S02]  /*5840*/  UIMAD.WIDE.U32 UR6, UR59, UR52, URZ ;  /* 0x000000343b0672a5 */ /* 0x000fe4000f8e00ff */
[----:B------:R-:W-:Y:S02]  /*5850*/  UISETP.NE.AND UP0, UPT, UR54, 0x1, UPT ;  /* 0x000000013600788c */ /* 0x000fe4000bf05270 */
[----:B------:R-:W-:Y:S02]  /*5860*/  UIMAD.WIDE.U32 UR8, UR37, UR55, URZ ;  /* 0x00000037250872a5 */ /* 0x000fe4000f8e00ff */
[----:B------:R-:W-:Y:S02]  /*5870*/  UIMAD.WIDE.U32 UR10, UR38, UR52, URZ ;  /* 0x00000034260a72a5 */ /* 0x000fe4000f8e00ff */
[----:B------:R-:W-:Y:S02]  /*5880*/  UISETP.NE.AND UP1, UPT, UR43, 0x1, UPT ;  /* 0x000000012b00788c */ /* 0x000fe4000bf25270 */
[----:B------:R-:W-:Y:S01]  /*5890*/  UISETP.NE.AND UP2, UPT, UR42, 0x1, UPT ;  /* 0x000000012a00788c */ /* 0x000fe2000bf45270 */
[----:B------:R-:W-:Y:S02]  /*58a0*/  UMOV UR4, UR5 ;  /* 0x0000000500047c82 */ /* 0x000fe40008000000 */
[----:B--2---:R-:W-:Y:S03]  /*58b0*/  USHF.R.U32.HI UR5, URZ, UR12, UR4 ;  /* 0x0000000cff057299 */ /* 0x004fe60008011604 */
[----:B------:R-:W-:Y:S02]  /*58c0*/  UMOV UR4, UR7 ;  /* 0x0000000700047c82 */ /* 0x000fe40008000000 */
[----:B------:R-:W-:Y:S02]  /*58d0*/  USHF.R.U32.HI UR7, URZ, UR53, UR4 ;  /* 0x00000035ff077299 */ /* 0x000fe40008011604 */
[----:B------:R-:W-:Y:S02]  /*58e0*/  USEL UR4, UR58, UR5, !UP0 ;  /* 0x000000053a047287 */ /* 0x000fe4000c000000 */
[----:B------:R-:W-:Y:S01]  /*58f0*/  USEL UR7, UR59, UR7, !UP1 ;  /* 0x000000073b077287 */ /* 0x000fe2000c800000 */
[----:B------:R-:W-:Y:S01]  /*5900*/  UMOV UR5, UR9 ;  /* 0x0000000900057c82 */ /* 0x000fe20008000000 */
[----:B------:R-:W-:Y:S02]  /*5910*/  UIMAD.WIDE.U32 UR8, UR4, UR40, URZ ;  /* 0x00000028040872a5 */ /* 0x000fe4000f8e00ff */
[----:B------:R-:W-:Y:S03]  /*5920*/  USHF.R.U32.HI UR6, URZ, UR12, UR5 ;  /* 0x0000000cff067299 */ /* 0x000fe60008011605 */
[----:B------:R-:W-:Y:S01]  /*5930*/  UMOV UR5, UR11 ;  /* 0x0000000b00057c82 */ /* 0x000fe20008000000 */
[----:B------:R-:W-:Y:S02]  /*5940*/  UIMAD.WIDE.U32 UR10, UR7, UR40, URZ ;  /* 0x00000028070a72a5 */ /* 0x000fe4000f8e00ff */
[----:B------:R-:W-:Y:S02]  /*5950*/  USHF.R.U32.HI UR12, URZ, UR53, UR5 ;  /* 0x00000035ff0c7299 */ /* 0x000fe40008011605 */
[----:B------:R-:W-:Y:S01]  /*5960*/  USEL UR6, UR37, UR6, !UP0 ;  /* 0x0000000625067287 */ /* 0x000fe2000c000000 */
[----:B------:R-:W-:Y:S02]  /*5970*/  UMOV UR5, UR9 ;  /* 0x0000000900057c82 */ /* 0x000fe40008000000 */
[----:B------:R-:W-:Y:S01]  /*5980*/  UMOV UR10, UR11 ;  /* 0x0000000b000a7c82 */ /* 0x000fe20008000000 */
[----:B------:R-:W-:Y:S02]  /*5990*/  @UP2 USHF.R.U32.HI UR4, URZ, UR41, UR5 ;  /* 0x00000029ff042299 */ /* 0x000fe40008011605 */
[----:B------:R-:W-:Y:S02]  /*59a0*/  @UP2 USHF.R.U32.HI UR7, URZ, UR41, UR10 ;  /* 0x00000029ff072299 */ /* 0x000fe4000801160a */
[----:B------:R-:W-:Y:S02]  /*59b0*/  UIMAD UR4, UR42, UR4, URZ ;  /* 0x000000042a0472a4 */ /* 0x000fe4000f8e02ff */
        /* <DEDUP_REMOVED lines=8> */
[----:B------:R-:W-:Y:S02]  /*5a40*/  USEL UR11, UR6, UR4, !UP2 ;  /* 0x00000004060b7287 */ /* 0x000fe4000d000000 */
[----:B------:R-:W-:Y:S02]  /*5a50*/  UIADD3 UR8, UPT, UPT, -UR5, URZ, URZ ;  /* 0x000000ff05087290 */ /* 0x000fe4000fffe1ff */
[----:B------:R-:W-:Y:S01]  /*5a60*/  UIADD3 UR10, UPT, UPT, -UR11, URZ, URZ ;  /* 0x000000ff0b0a7290 */ /* 0x000fe2000fffe1ff */
[----:B------:R-:W-:Y:S01]  /*5a70*/  @!UP0 UMOV UR4, UR9 ;  /* 0x0000000900048c82 */ /* 0x000fe20008000000 */
[----:B------:R-:W-:Y:S02]  /*5a80*/  UIADD3 UR9, UPT, UPT, -UR6, URZ, URZ ;  /* 0x000000ff06097290 */ /* 0x000fe4000fffe1ff */
[----:B------:R-:W-:Y:S02]  /*5a90*/  @!UP0 USHF.R.U32.HI UR4, URZ, UR41, UR4 ;  /* 0x00000029ff048299 */ /* 0x000fe40008011604 */
[----:B------:R-:W-:Y:S02]  /*5aa0*/  UIMAD UR10, UR42, UR10, UR6 ;  /* 0x0000000a2a0a72a4 */ /* 0x000fe4000f8e0206 */
[----:B------:R-:W-:Y:S04]  /*5ab0*/  @!UP0 USEL UR4, UR5, UR4, !UP2 ;  /* 0x0000000405048287 */ /* 0x000fe8000d000000 */
[----:B------:R-:W-:Y:S02]  /*5ac0*/  @!UP0 UIMAD UR10, UR7, UR10, UR4 ;  /* 0x0000000a070a82a4 */ /* 0x000fe4000f8e0204 */
[----:B------:R-:W-:Y:S02]  /*5ad0*/  @!UP0 UIADD3 UR11, UPT, UPT, UR11, -UR4, URZ ;  /* 0x800000040b0b8290 */ /* 0x000fe4000fffe0ff */
[----:B------:R-:W-:Y:S02]  /*5ae0*/  UIMAD UR7, UR43, UR8, UR38 ;  /* 0x000000082b0772a4 */ /* 0x000fe4000f8e0226 */
[----:B------:R-:W-:Y:S02]  /*5af0*/  @!UP0 UIMAD UR6, UR11, UR42, UR5 ;  /* 0x0000002a0b0682a4 */ /* 0x000fe4000f8e0205 */
[----:B------:R-:W-:Y:S01]  /*5b00*/  UIMAD UR4, UR54, UR9, UR37 ;  /* 0x00000009360472a4 */ /* 0x000fe2000f8e0225 */
[----:B------:R-:W-:Y:S02]  /*5b10*/  @!UP0 UMOV UR5, UR10 ;  /* 0x0000000a00058c82 */ /* 0x000fe40008000000 */
[----:B------:R-:W-:Y:S02]  /*5b20*/  UIMAD UR38, UR5, UR43, UR7 ;  /* 0x0000002b052672a4 */ /* 0x000fe4000f8e0207 */
[----:B------:R-:W-:Y:S11]  /*5b30*/  UIMAD UR37, UR6, UR54, UR4 ;  /* 0x00000036062572a4 */ /* 0x000ff6000f8e0204 */
[----:B------:R-:W-:Y:S01]  /*5b40*/  @!UPT UIADD3 URZ, UPT, UPT, URZ, URZ, URZ ;  /* 0x000000fffffff290 */ /* 0x000fe2000fffe0ff */
.L_x_96:
[----:B------:R-:W-:Y:S01]  /*5b50*/  UISETP.NE.AND UP0, UPT, UR39, 0x1, UPT ;  /* 0x000000012700788c */ /* 0x000fe2000bf05270 */
[----:B------:R-:W-:Y:S01]  /*5b60*/  LOP3.LUT P0, RZ, R50, 0x1b0, RZ, 0xc0, !PT ;  /* 0x000001b032ff7812 */ /* 0x000fe2000780c0ff */
[----:B------:R-:W-:Y:S01]  /*5b70*/  USHF.L.U32 UR50, UR16, 0x6, URZ ;  /* 0x0000000610327899 */ /* 0x000fe200080006ff */
[----:B------:R-:W-:Y:S01]  /*5b80*/  BSSY.RECONVERGENT B6, `(.L_x_97) ;  /* 0x0000034000067945 */ /* 0x000fe20003800200 */
[----:B------:R-:W-:Y:S01]  /*5b90*/  USHF.L.U32 UR49, UR20, 0x7, URZ ;  /* 0x0000000714317899 */ /* 0x000fe200080006ff */
[----:B------:R-:W-:Y:S06]  /*5ba0*/  IADD3 R52, PT, PT, R52, 0x1, RZ ;  /* 0x0000000134347810 */ /* 0x000fec0007ffe0ff */
[----:B------:R-:W2:Y:S01]  /*5bb0*/  @!UP0 LDCU.128 UR12, c[0x0][0xb10] ;  /* 0x00016200ff0c87ac */ /* 0x000ea20008000c00 */
[----:B------:R-:W3:Y:S01]  /*5bc0*/  @!UP0 LDCU UR5, c[0x0][0xb0c] ;  /* 0x00016180ff0587ac */ /* 0x000ee20008000800 */
[----:B------:R-:W4:Y:S01]  /*5bd0*/  @!UP0 LDCU UR10, c[0x0][0xb20] ;  /* 0x00016400ff0a87ac */ /* 0x000f220008000800 */
[----:B--2---:R-:W-:Y:S02]  /*5be0*/  UIMAD.WIDE.U32 UR8, UR38, UR12, URZ ;  /* 0x0000000c260872a5 */ /* 0x004fe4000f8e00ff */
[----:B------:R-:W-:Y:S02]  /*5bf0*/  UIMAD.WIDE.U32 UR6, UR37, UR15, URZ ;  /* 0x0000000f250672a5 */ /* 0x000fe4000f8e00ff */
[----:B------:R-:W-:Y:S03]  /*5c00*/  @!UP0 UISETP.NE.AND UP1, UPT, UR14, 0x1, UPT ;  /* 0x000000010e00888c */ /* 0x000fe6000bf25270 */
[----:B------:R-:W-:Y:S01]  /*5c10*/  @!UP0 UMOV UR4, UR9 ;  /* 0x0000000900048c82 */ /* 0x000fe20008000000 */
[----:B---3--:R-:W-:Y:S02]  /*5c20*/  @!UP0 UISETP.NE.AND UP2, UPT, UR5, 0x1, UPT ;  /* 0x000000010500888c */ /* 0x008fe4000bf45270 */
[----:B------:R-:W-:Y:S01]  /*5c30*/  @!UP0 USHF.R.U32.HI UR4, URZ, UR13, UR4 ;  /* 0x0000000dff048299 */ /* 0x000fe20008011604 */
[----:B------:R-:W-:Y:S02]  /*5c40*/  @!UP0 UMOV UR6, UR7 ;  /* 0x0000000700068c82 */ /* 0x000fe40008000000 */
[----:B----4-:R-:W-:Y:S02]  /*5c50*/  @!UP0 USHF.R.U32.HI UR6, URZ, UR10, UR6 ;  /* 0x0000000aff068299 */ /* 0x010fe40008011606 */
[----:B------:R-:W-:Y:S02]  /*5c60*/  @!UP0 USEL UR7, UR38, UR4, !UP2 ;  /* 0x0000000426078287 */ /* 0x000fe4000d000000 */
[----:B------:R-:W-:Y:S04]  /*5c70*/  @!UP0 USEL UR6, UR37, UR6, !UP1 ;  /* 0x0000000625068287 */ /* 0x000fe8000c800000 */
[----:B------:R-:W-:Y:S02]  /*5c80*/  @!UP0 UIADD3 UR4, UPT, UPT, -UR7, UR6, URZ ;  /* 0x0000000607048290 */ /* 0x000fe4000fffe1ff */
[----:B------:R-:W-:Y:S02]  /*5c90*/  @!UP0 UIADD3 UR6, UPT, UPT, UR7, -UR6, URZ ;  /* 0x8000000607068290 */ /* 0x000fe4000fffe0ff */
[----:B------:R-:W-:Y:S02]  /*5ca0*/  @!UP0 UIMAD UR38, UR4, UR5, UR38 ;  /* 0x00000005042682a4 */ /* 0x000fe4000f8e0226 */
[----:B------:R-:W-:Y:S01]  /*5cb0*/  @!UP0 UIMAD UR37, UR6, UR14, UR37 ;  /* 0x0000000e062582a4 */ /* 0x000fe2000f8e0225 */
[----:B------:R-:W-:Y:S11]  /*5cc0*/  @!P0 BRA `(.L_x_98) ;  /* 0x00000000007c8947 */ /* 0x000ff60003800000 */
[----:B------:R-:W2:Y:S01]  /*5cd0*/  LDCU.64 UR8, c[0x4][0x80] ;  /* 0x01001000ff0877ac */ /* 0x000ea20008000a00 */
[----:B------:R-:W-:Y:S01]  /*5ce0*/  MOV R2, 0x0 ;  /* 0x0000000000027802 */ /* 0x000fe20000000f00 */
[----:B------:R-:W-:Y:S02]  /*5cf0*/  HFMA2 R12, -RZ, RZ, 0, 5.9604644775390625e-08 ;  /* 0x00000001ff0c7431 */ /* 0x000fe400000001ff */
[----:B------:R-:W-:Y:S01]  /*5d00*/  IMAD.MOV.U32 R8, RZ, RZ, 0x70 ;  /* 0x00000070ff087424 */ /* 0x000fe200078e00ff */
[----:B------:R3:W4:Y:S01]  /*5d10*/  LDC.64 R14, c[0x4][R2] ;  /* 0x01000000020e7b82 */ /* 0x0007220000000a00 */
[----:B------:R-:W1:Y:S01]  /*5d20*/  LDCU.64 UR6, c[0x4][0x88] ;  /* 0x01001100ff0677ac */ /* 0x000e620008000a00 */
[----:B------:R-:W-:Y:S01]  /*5d30*/  IMAD.MOV.U32 R13, RZ, RZ, RZ ;  /* 0x000000ffff0d7224 */ /* 0x000fe200078e00ff */
[----:B------:R-:W1:Y:S01]  /*5d40*/  LDCU.64 UR4, c[0x4][0x8] ;  /* 0x01000100ff0477ac */ /* 0x000e620008000a00 */
[----:B--2---:R-:W-:Y:S01]  /*5d50*/  MOV R5, UR9 ;  /* 0x0000000900057c02 */ /* 0x004fe20008000f00 */
[----:B------:R-:W-:Y:S01]  /*5d60*/  IMAD.U32 R4, RZ, RZ, UR8 ;  /* 0x00000008ff047e24 */ /* 0x000fe2000f8e00ff */
[----:B-1----:R-:W-:Y:S01]  /*5d70*/  MOV R7, UR7 ;  /* 0x0000000700077c02 */ /* 0x002fe20008000f00 */
[----:B------:R-:W-:Y:S01]  /*5d80*/  IMAD.U32 R6, RZ, RZ, UR6 ;  /* 0x00000006ff067e24 */ /* 0x000fe2000f8e00ff */
[----:B------:R-:W-:Y:S01]  /*5d90*/  MOV R11, UR5 ;  /* 0x00000005000b7c02 */ /* 0x000fe20008000f00 */
[----:B------:R-:W-:Y:S02]  /*5da0*/  IMAD.U32 R10, RZ, RZ, UR4 ;  /* 0x00000004ff0a7e24 */ /* 0x000fe4000f8e00ff */
[----:B------:R-:W-:Y:S07]  /*5db0*/  LEPC R20, `(.L_x_99) ;  /* 0x000000001014794e */ /* 0x000fee0000000000 */
[----:B---345:R-:W-:Y:S05]  /*5dc0*/  CALL.ABS.NOINC R14 ;  /* 0x000000000e007343 */ /* 0x038fea0003c00000 */
.L_x_99:
[----:B------:R-:W1:Y:S01]  /*5dd0*/  LDCU.64 UR8, c[0x4][0x80] ;  /* 0x01001000ff0877ac */ /* 0x000e620008000a00 */
[----:B------:R-:W2:Y:S01]  /*5de0*/  LDC.64 R2, c[0x4][R2] ;  /* 0x0100000002027b82 */ /* 0x000ea20000000a00 */
[----:B------:R-:W-:Y:S02]  /*5df0*/  HFMA2 R12, -RZ, RZ, 0, 5.9604644775390625e-08 ;  /* 0x00000001ff0c7431 */ /* 0x000fe400000001ff */
[----:B------:R-:W-:Y:S02]  /*5e00*/  IMAD.MOV.U32 R8, RZ, RZ, 0x70 ;  /* 0x00000070ff087424 */ /* 0x000fe400078e00ff */
[----:B------:R-:W-:Y:S01]  /*5e10*/  IMAD.MOV.U32 R13, RZ, RZ, RZ ;  /* 0x000000ffff0d7224 */ /* 0x000fe200078e00ff */
[----:B------:R-:W3:Y:S01]  /*5e20*/  LDCU.64 UR6, c[0x4][0x88] ;  /* 0x01001100ff0677ac */ /* 0x000ee20008000a00 */
[----:B------:R-:W4:Y:S01]  /*5e30*/  LDCU.64 UR4, c[0x4][0x8] ;  /* 0x01000100ff0477ac */ /* 0x000f220008000a00 */
[----:B-1----:R-:W-:Y:S02]  /*5e40*/  MOV R4, UR8 ;  /* 0x0000000800047c02 */ /* 0x002fe40008000f00 */
[----:B------:R-:W-:Y:S02]  /*5e50*/  MOV R5, UR9 ;  /* 0x0000000900057c02 */ /* 0x000fe40008000f00 */
[----:B---3--:R-:W-:Y:S01]  /*5e60*/  MOV R7, UR7 ;  /* 0x0000000700077c02 */ /* 0x008fe20008000f00 */
[----:B------:R-:W-:Y:S01]  /*5e70*/  IMAD.U32 R6, RZ, RZ, UR6 ;  /* 0x00000006ff067e24 */ /* 0x000fe2000f8e00ff */
[----:B----4-:R-:W-:Y:S01]  /*5e80*/  MOV R11, UR5 ;  /* 0x00000005000b7c02 */ /* 0x010fe20008000f00 */
[----:B------:R-:W-:Y:S02]  /*5e90*/  IMAD.U32 R10, RZ, RZ, UR4 ;  /* 0x00000004ff0a7e24 */ /* 0x000fe4000f8e00ff */
[----:B------:R-:W-:Y:S07]  /*5ea0*/  LEPC R20, `(.L_x_98) ;  /* 0x000000001014794e */ /* 0x000fee0000000000 */
[----:B--2---:R-:W-:Y:S05]  /*5eb0*/  CALL.ABS.NOINC R2 ;  /* 0x0000000002007343 */ /* 0x004fea0003c00000 */
.L_x_98:
[----:B------:R-:W-:Y:S05]  /*5ec0*/  BSYNC.RECONVERGENT B6 ;  /* 0x0000000000067941 */ /* 0x000fea0003800200 */
.L_x_97:
[----:B------:R-:W-:Y:S01]  /*5ed0*/  R2UR UR4, R49 ;  /* 0x00000000310472ca */ /* 0x000fe200000e0000 */
[----:B------:R-:W-:Y:S01]  /*5ee0*/  UISETP.NE.U32.AND UP0, UPT, UR62, URZ, UPT ;  /* 0x000000ff3e00728c */ /* 0x000fe2000bf05070 */
[----:B------:R-:W-:Y:S02]  /*5ef0*/  ISETP.NE.U32.AND P4, PT, R42, RZ, PT ;  /* 0x000000ff2a00720c */ /* 0x000fe40003f85070 */
[----:B------:R-:W-:Y:S01]  /*5f00*/  ISETP.NE.U32.AND P2, PT, RZ, UR56, PT ;  /* 0x00000038ff007c0c */ /* 0x000fe2000bf45070 */
[----:B------:R-:W-:Y:S01]  /*5f10*/  UISETP.NE.AND.EX UP1, UPT, UR63, URZ, UPT, UP0 ;  /* 0x000000ff3f00728c */ /* 0x000fe2000bf25300 */
[----:B------:R-:W-:Y:S01]  /*5f20*/  ISETP.NE.AND.EX P4, PT, R43, RZ, PT, P4 ;  /* 0x000000ff2b00720c */ /* 0x000fe20003f85340 */
[----:B------:R-:W-:Y:S01]  /*5f30*/  UPLOP3.LUT UP0, UPT, UPT, UPT, UPT, 0x40, 0x4 ;  /* 0x000000000004789c */ /* 0x000fe20003f0e870 */
[----:B------:R-:W-:Y:S05]  /*5f40*/  ISETP.NE.AND.EX P2, PT, RZ, UR57, PT, P2 ;  /* 0x00000039ff007c0c */ /* 0x000fea000bf45320 */
[----:B------:R-:W-:Y:S06]  /*5f50*/  UISETP.NE.AND UP2, UPT, UR4, URZ, UPT ;  /* 0x000000ff0400728c */ /* 0x000fec000bf45270 */
[----:B------:R-:W-:Y:S05]  /*5f60*/  PLOP3.LUT P1, PT, PT, PT, UP2, 0x80, 0x8 ;  /* 0x000000000008781c */ /* 0x000fea0003f2f028 */
[----:B------:R-:W-:Y:S06]  /*5f70*/  @UP2 UPLOP3.LUT UP0, UPT, UPT, UPT, UP1, 0x80, 0x8 ;  /* 0x000000000008289c */ /* 0x000fec0003f0f010 */
[----:B------:R-:W-:Y:S01]  /*5f80*/  PLOP3.LUT P0, PT, PT, PT, UP0, 0x80, 0x8 ;  /* 0x000000000008781c */ /* 0x000fe20003f0f008 */
[----:B------:R-:W-:Y:S01]  /*5f90*/  @!UPT UIADD3 URZ, UPT, UPT, URZ, URZ, URZ ;  /* 0x000000fffffff290 */ /* 0x000fe2000fffe0ff */
[----:B------:R-:W-:Y:S11]  /*5fa0*/  BRA.U !UP1, `(.L_x_100) ;  /* 0x00000001093c7547 */ /* 0x000ff6000b800000 */
[----:B------:R-:W-:Y:S01]  /*5fb0*/  UISETP.NE.U32.AND UP0, UPT, UR56, URZ, UPT ;  /* 0x000000ff3800728c */ /* 0x000fe2000bf05070 */
[----:B-1----:R-:W-:Y:S01]  /*5fc0*/  HFMA2 R0, -RZ, RZ, 0, 5.9604644775390625e-08 ;  /* 0x00000001ff007431 */ /* 0x002fe200000001ff */
[----:B------:R-:W1:Y:S01]  /*5fd0*/  LDCU.64 UR8, c[0x0][0x358] ;  /* 0x00006b00ff0877ac */ /* 0x000e620008000a00 */
[----:B------:R-:W-:Y:S01]  /*5fe0*/  IMAD.MOV.U32 R45, RZ, RZ, 0x1 ;  /* 0x00000001ff2d7424 */ /* 0x000fe200078e00ff */
[----:B------:R-:W-:Y:S06]  /*5ff0*/  UISETP.NE.AND.EX UP0, UPT, UR57, URZ, UPT, UP0 ;  /* 0x000000ff3900728c */ /* 0x000fec000bf05300 */
[----:B------:R-:W-:Y:S05]  /*6000*/  PLOP3.LUT P3, PT, PT, PT, UP0, 0x80, 0x8 ;  /* 0x000000000008781c */ /* 0x000fea0003f6f008 */
[----:B------:R-:W2:Y:S01]  /*6010*/  @UP0 LDCU.64 UR4, c[0x0][0x888] ;  /* 0x00011100ff0407ac */ /* 0x000ea20008000a00 */
[----:B------:R-:W-:Y:S07]  /*6020*/  @UP0 UIMAD UR6, UR36, UR62, URZ ;  /* 0x0000003e240602a4 */ /* 0x000fee000f8e02ff */
[----:B------:R-:W-:Y:S01]  /*6030*/  @!P3 PRMT R45, R0, 0x7610, R45 ;  /* 0x00007610002db816 */ /* 0x000fe2000000002d */
[----:B--2---:R-:W-:Y:S06]  /*6040*/  @UP0 UIMAD.WIDE UR4, UR6, 0x4, UR4 ;  /* 0x00000004060408a5 */ /* 0x004fec000f8e0204 */
[----:B------:R-:W-:Y:S01]  /*6050*/  IMAD.U32 R2, RZ, RZ, UR4 ;  /* 0x00000004ff027e24 */ /* 0x000fe2000f8e00ff */
[----:B------:R-:W-:Y:S04]  /*6060*/  MOV R3, UR5 ;  /* 0x0000000500037c02 */ /* 0x000fe80008000f00 */
[----:B------:R-:W2:Y:S01]  /*6070*/  @!UP0 LDCU UR4, c[0x0][0x880] ;  /* 0x00011000ff0487ac */ /* 0x000ea20008000800 */
[----:B-1---5:R3:W5:Y:S02]  /*6080*/  @P3 LDG.E R27, desc[UR8][R2.64] ;  /* 0x00000008021b3981 */ /* 0x022764000c1e1900 */
[----:B--23--:R-:W-:Y:S02]  /*6090*/  @!P3 IMAD.U32 R27, RZ, RZ, UR4 ;  /* 0x00000004ff1bbe24 */ /* 0x00cfe4000f8e00ff */
.L_x_100:
[----:B------:R-:W-:Y:S05]  /*60a0*/  @!P4 BRA `(.L_x_101) ;  /* 0x000000000024c947 */ /* 0x000fea0003800000 */
[----:B------:R-:W-:Y:S01]  /*60b0*/  ISETP.NE.U32.AND P3, PT, R40, RZ, PT ;  /* 0x000000ff2800720c */ /* 0x000fe20003f65070 */
[----:B------:R-:W2:Y:S03]  /*60c0*/  LDCU.64 UR4, c[0x0][0x358] ;  /* 0x00006b00ff0477ac */ /* 0x000ea60008000a00 */
[----:B------:R-:W-:Y:S11]  /*60d0*/  ISETP.NE.AND.EX P3, PT, R41, RZ, PT, P3 ;  /* 0x000000ff2900720c */ /* 0x000ff60003f65330 */
[----:B------:R-:W-:Y:S02]  /*60e0*/  @!UPT UIADD3 URZ, UPT, UPT, URZ, URZ, URZ ;  /* 0x000000fffffff290 */ /* 0x000fe4000fffe0ff */
[----:B------:R-:W3:Y:S01]  /*60f0*/  @P3 LDC.64 R2, c[0x0][0x8a8] ;  /* 0x00022a00ff023b82 */ /* 0x000ee20000000a00 */
[----:B-1----:R-:W-:Y:S04]  /*6100*/  @P3 IMAD R0, R42, UR36, RZ ;  /* 0x000000242a003c24 */ /* 0x002fe8000f8e02ff */
[----:B---3--:R-:W-:Y:S05]  /*6110*/  @P3 IMAD.WIDE R2, R0, 0x4, R2 ;  /* 0x0000000400023825 */ /* 0x008fea00078e0202 */
[----:B--2--5:R2:W5:Y:S02]  /*6120*/  @P3 LDG.E R24, desc[UR4][R2.64] ;  /* 0x0000000402183981 */ /* 0x024564000c1e1900 */
[----:B--2---:R-:W3:Y:S02]  /*6130*/  @!P3 LDC R24, c[0x0][0x8a0] ;  /* 0x00022800ff18bb82 */ /* 0x004ee40000000800 */
.L_x_101:
[----:B-----5:R-:W-:Y:S01]  /*6140*/  FSETP.NEU.AND P3, PT, R27, RZ, PT ;  /* 0x000000ff1b00720b */ /* 0x020fe20003f6d000 */
[----:B------:R-:W-:Y:S01]  /*6150*/  IMAD.SHL.U32 R62, R44, 0x2, RZ ;  /* 0x000000022c3e7824 */ /* 0x000fe200078e00ff */
[----:B------:R-:W-:Y:S01]  /*6160*/  SEL R4, RZ, 0xffffffff, P2 ;  /* 0xffffffffff047807 */ /* 0x000fe20001000000 */
[----:B------:R-:W-:Y:S01]  /*6170*/  BSSY B1, `(.L_x_102) ;  /* 0x0000036000017945 */ /* 0x000fe20003800000 */
[----:B------:R-:W-:Y:S01]  /*6180*/  @P1 LOP3.LUT P2, RZ, R45, 0xff, RZ, 0xc0, !PT ;  /* 0x000000ff2dff1812 */ /* 0x000fe2000784c0ff */
[----:B------:R-:W-:Y:S01]  /*6190*/  VIADD R60, R62, UR44 ;  /* 0x0000002c3e3c7c36 */ /* 0x000fe20008000000 */
[----:B-1----:R-:W-:Y:S01]  /*61a0*/  @P1 SEL R0, RZ, 0xffffffff, P3 ;  /* 0xffffffffff001807 */ /* 0x002fe20001800000 */
[----:B------:R-:W-:Y:S01]  /*61b0*/  IMAD.MOV.U32 R63, RZ, RZ, 0x1 ;  /* 0x00000001ff3f7424 */ /* 0x000fe200078e00ff */
[----:B------:R-:W-:Y:S01]  /*61c0*/  LOP3.LUT R55, R55, 0x1, RZ, 0x3c, !PT ;  /* 0x0000000137377812 */ /* 0x000fe200078e3cff */
[----:B------:R-:W-:Y:S01]  /*61d0*/  IMAD.MOV.U32 R61, RZ, RZ, RZ ;  /* 0x000000ffff3d7224 */ /* 0x000fe200078e00ff */
[----:B------:R-:W-:Y:S02]  /*61e0*/  @P0 SEL R0, R4, R0, !P2 ;  /* 0x0000000004000207 */ /* 0x000fe40005000000 */
[----:B------:R-:W-:Y:S02]  /*61f0*/  CS2R R38, SRZ ;  /* 0x0000000000267805 */ /* 0x000fe4000001ff00 */
[----:B------:R-:W-:Y:S02]  /*6200*/  LEA R26, R22, UR44, 0x3 ;  /* 0x0000002c161a7c11 */ /* 0x000fe4000f8e18ff */
[----:B------:R-:W-:Y:S02]  /*6210*/  CS2R R36, SRZ ;  /* 0x0000000000247805 */ /* 0x000fe4000001ff00 */
[----:B------:R-:W-:Y:S02]  /*6220*/  @P1 LOP3.LUT R0, R0, 0x1, RZ, 0xc0, !PT ;  /* 0x0000000100001812 */ /* 0x000fe400078ec0ff */
[----:B------:R-:W-:Y:S02]  /*6230*/  CS2R R30, SRZ ;  /* 0x00000000001e7805 */ /* 0x000fe4000001ff00 */
[----:B------:R-:W-:Y:S02]  /*6240*/  SHF.L.U32 R2, R54, 0x1f, RZ ;  /* 0x0000001f36027819 */ /* 0x000fe400000006ff */
[----:B------:R-:W-:Y:S02]  /*6250*/  CS2R R28, SRZ ;  /* 0x00000000001c7805 */ /* 0x000fe4000001ff00 */
[----:B------:R-:W-:Y:S01]  /*6260*/  ISETP.NE.U32.OR P5, PT, R0, 0x1, !P1 ;  /* 0x000000010000780c */ /* 0x000fe20004fa5470 */
[----:B------:R-:W-:Y:S01]  /*6270*/  IMAD.IADD R59, R56, 0x1, R60 ;  /* 0x00000001383b7824 */ /* 0x000fe200078e023c */
[----:B------:R-:W-:Y:S02]  /*6280*/  PLOP3.LUT P2, PT, PT, PT, UP1, 0x80, 0x8 ;  /* 0x000000000008781c */ /* 0x000fe40003f4f018 */
[----:B------:R-:W-:Y:S02]  /*6290*/  LEA.HI R25, R22, R22, RZ, 0x1 ;  /* 0x0000001616197211 */ /* 0x000fe400078f08ff */
[----:B------:R-:W-:Y:S02]  /*62a0*/  LOP3.LUT P4, R51, R45, 0xff, RZ, 0xc0, !PT ;  /* 0x000000ff2d337812 */ /* 0x000fe4000788c0ff */
[----:B------:R-:W-:Y:S02]  /*62b0*/  SEL R3, RZ, 0xffffffff, P3 ;  /* 0xffffffffff037807 */ /* 0x000fe40001800000 */
[----:B------:R-:W-:Y:S03]  /*62c0*/  P2R R58, PR, RZ, 0x20 ;  /* 0x00000020ff3a7803 */ /* 0x000fe60000000000 */
[----:B------:R-:W-:Y:S02]  /*62d0*/  @P5 SHF.L.U32 R0, R55, 0x1f, RZ ;  /* 0x0000001f37005819 */ /* 0x000fe400000006ff */
[----:B------:R-:W-:Y:S02]  /*62e0*/  @P2 SEL R3, R4, R3, !P4 ;  /* 0x0000000304032207 */ /* 0x000fe40006000000 */
[----:B------:R1:W2:Y:S02]  /*62f0*/  @P5 SYNCS.PHASECHK.TRANS64.TRYWAIT P1, [UR44+0x80], R0 ;  /* 0x00008000ff0055a7 */ /* 0x0002a4000802112c */
[----:B------:R-:W-:Y:S04]  /*6300*/  LOP3.LUT R3, R3, 0x1, RZ, 0xc0, !PT ;  /* 0x0000000103037812 */ /* 0x000fe800078ec0ff */
[----:B------:R-:W-:Y:S04]  /*6310*/  ISETP.NE.U32.AND P2, PT, R3, 0x1, PT ;  /* 0x000000010300780c */ /* 0x000fe80003f45070 */
[----:B------:R-:W-:Y:S01]  /*6320*/  P2R R64, PR, RZ, 0x4 ;  /* 0x00000004ff407803 */ /* 0x000fe20000000000 */
[----:B------:R4:W3:Y:S01]  /*6330*/  SYNCS.PHASECHK.TRANS64.TRYWAIT P0, [R26+URZ+0xf0], R2 ;  /* 0x0000f0021a0075a7 */ /* 0x0008e200080011ff */
[C---:B-1----:R-:W-:Y:S01]  /*6340*/  IMAD.SHL.U32 R0, R25.reuse, 0x40, RZ ;  /* 0x0000004019007824 */ /* 0x042fe200078e00ff */
[----:B------:R-:W-:Y:S04]  /*6350*/  LOP3.LUT R25, R25, 0xffe, RZ, 0xc0, !PT ;  /* 0x00000ffe19197812 */ /* 0x000fe800078ec0ff */
[----:B------:R-:W-:Y:S01]  /*6360*/  LOP3.LUT R0, R0, 0xffffff80, RZ, 0xc0, !PT ;  /* 0xffffff8000007812 */ /* 0x000fe200078ec0ff */
[----:B------:R-:W-:Y:S04]  /*6370*/  IMAD.IADD R25, R22, 0x1, -R25 ;  /* 0x0000000116197824 */ /* 0x000fe800078e0a19 */
[----:B------:R-:W-:Y:S04]  /*6380*/  IMAD.IADD R0, R23, 0x1, R0 ;  /* 0x0000000117007824 */ /* 0x000fe800078e0200 */
[----:B------:R-:W-:Y:S01]  /*6390*/  IMAD R25, R25, 0x100000, R0 ;  /* 0x0010000019197824 */ /* 0x000fe200078e0200 */
[----:B--2---:R-:W-:Y:S01]  /*63a0*/  @P5 SEL R63, RZ, 0x1, !P1 ;  /* 0x00000001ff3f5807 */ /* 0x004fe20004800000 */
[----:B----4-:R-:W-:Y:S06]  /*63b0*/  @!P5 BRA `(.L_x_103) ;  /* 0x000000000044d947 */ /* 0x010fec0003800000 */
[----:B------:R-:W-:Y:S01]  /*63c0*/  IMAD.MOV.U32 R38, RZ, RZ, RZ ;  /* 0x000000ffff267224 */ /* 0x000fe200078e00ff */
[----:B------:R-:W-:Y:S01]  /*63d0*/  ISETP.NE.AND P1, PT, R63, RZ, PT ;  /* 0x000000ff3f00720c */ /* 0x000fe20003f25270 */
[----:B------:R-:W-:Y:S01]  /*63e0*/  BSSY B0, `(.L_x_104) ;  /* 0x0000008000007945 */ /* 0x000fe20003800000 */
[----:B------:R-:W-:Y:S02]  /*63f0*/  CS2R R30, SRZ ;  /* 0x00000000001e7805 */ /* 0x000fe4000001ff00 */
[----:B------:R-:W-:Y:S02]  /*6400*/  CS2R R28, SRZ ;  /* 0x00000000001c7805 */ /* 0x000fe4000001ff00 */
[----:B------:R-:W-:Y:S07]  /*6410*/  CS2R R36, SRZ ;  /* 0x0000000000247805 */ /* 0x000fee000001ff00 */
[----:B------:R-:W-:Y:S05]  /*6420*/  @P1 BRA `(.L_x_105) ;  /* 0x00000000000c1947 */ /* 0x000fea0003800000 */
[----:B------:R-:W-:Y:S04]  /*6430*/  SHF.L.U32 R3, R55, 0x1f, RZ ;  /* 0x0000001f37037819 */ /* 0x000fe800000006ff */
[----:B------:R-:W1:Y:S02]  /*6440*/  SYNCS.PHASECHK.TRANS64.TRYWAIT P1, [UR44+0x80], R3 ;  /* 0x00008003ff0075a7 */ /* 0x000e64000802112c */
[----:B-1----:R-:W-:Y:S05]  /*6450*/  @!P1 BRA `(.L_x_106) ;  /* 0x0000003000149947 */ /* 0x002fea0003800000 */
.L_x_105:
[----:B------:R-:W-:Y:S05]  /*6460*/  BSYNC B0 ;  /* 0x0000000000007941 */ /* 0x000fea0003800000 */
.L_x_104:
[----:B------:R-:W-:Y:S01]  /*6470*/  ISETP.NE.AND P1, PT, R64, RZ, PT ;  /* 0x000000ff4000720c */ /* 0x000fe20003f25270 */
[----:B------:R-:W-:Y:S11]  /*6480*/  HFMA2 R61, -RZ, RZ, 0, 5.9604644775390625e-08 ;  /* 0x00000001ff3d7431 */ /* 0x000ff600000001ff */
[----:B------:R-:W-:Y:S01]  /*6490*/  @!UPT UIADD3 URZ, UPT, UPT, URZ, URZ, URZ ;  /* 0x000000fffffff290 */ /* 0x000fe2000fffe0ff */
[----:B------:R-:W-:Y:S05]  /*64a0*/  @P1 WARPSYNC.ALL ;  /* 0x0000000000001948 */ /* 0x000fea0003800000 */
[----:B------:R2:W4:Y:S04]  /*64b0*/  @P1 LDSM.16.M88.4 R28, [R62+UR44+0x200] ;  /* 0x0002002c3e1c183b */ /* 0x0005280008000200 */
[----:B------:R2:W1:Y:S02]  /*64c0*/  @P1 LDSM.16.M88.4 R36, [R59+0x200] ;  /* 0x000200003b24183b */ /* 0x0004640000000200 */
.L_x_103:
[----:B------:R-:W-:Y:S05]  /*64d0*/  BSYNC B1 ;  /* 0x0000000000017941 */ /* 0x000fea0003800000 */
.L_x_102:
[----:B-1----:R-:W-:Y:S04]  /*64e0*/  SHF.R.U32.HI R0, RZ, 0x15, R25 ;  /* 0x00000015ff007819 */ /* 0x002fe80000011619 */
[----:B------:R-:W-:Y:S01]  /*64f0*/  LOP3.LUT P1, RZ, R0, 0x3, R46, 0x48, !PT ;  /* 0x0000000300ff7812 */ /* 0x000fe2000782482e */
[----:B------:R-:W-:Y:S01]  /*6500*/  @!UPT UIADD3 URZ, UPT, UPT, URZ, URZ, URZ ;  /* 0x000000fffffff290 */ /* 0x000fe2000fffe0ff */
[----:B---3--:R-:W-:Y:S11]  /*6510*/  @P0 BRA `(.L_x_107) ;  /* 0x0000000000080947 */ /* 0x008ff60003800000 */
[----:B------:R-:W1:Y:S02]  /*6520*/  SYNCS.PHASECHK.TRANS64.TRYWAIT P0, [R26+URZ+0xf0], R2 ;  /* 0x0000f0021a0075a7 */ /* 0x000e6400080011ff */
[----:B-1----:R-:W-:Y:S05]  /*6530*/  @!P0 BRA `(.L_x_108) ;  /* 0x0000002c00f48947 */ /* 0x002fea0003800000 */
.L_x_107:
[----:B------:R-:W-:Y:S05]  /*6540*/  @!P1 BRA `(.L_x_109) ;  /* 0x0000000000409947 */ /* 0x000fea0003800000 */
[----:B------:R-:W3:Y:S01]  /*6550*/  LDCU.64 UR8, c[0x4][0x70] ;  /* 0x01000e00ff0877ac */ /* 0x000ee20008000a00 */
[----:B------:R-:W-:Y:S01]  /*6560*/  MOV R3, 0x0 ;  /* 0x0000000000037802 */ /* 0x000fe20000000f00 */
[----:B------:R-:W-:Y:S02]  /*6570*/  HFMA2 R12, -RZ, RZ, 0, 5.9604644775390625e-08 ;  /* 0x00000001ff0c7431 */ /* 0x000fe400000001ff */
[----:B------:R-:W-:Y:S02]  /*6580*/  IMAD.MOV.U32 R8, RZ, RZ, 0x192 ;  /* 0x00000192ff087424 */ /* 0x000fe400078e00ff */
[----:B------:R-:W-:Y:S01]  /*6590*/  IMAD.MOV.U32 R13, RZ, RZ, RZ ;  /* 0x000000ffff0d7224 */ /* 0x000fe200078e00ff */
[----:B------:R-:W5:Y:S01]  /*65a0*/  LDCU.64 UR6, c[0x4][0x78] ;  /* 0x01000f00ff0677ac */ /* 0x000f620008000a00 */
[----:B-1----:R-:W1:Y:S01]  /*65b0*/  LDC.64 R2, c[0x4][R3] ;  /* 0x0100000003027b82 */ /* 0x002e620000000a00 */
[----:B------:R-:W2:Y:S01]  /*65c0*/  LDCU.64 UR4, c[0x4][0x10] ;  /* 0x01000200ff0477ac */ /* 0x000ea20008000a00 */
[----:B---3--:R-:W-:Y:S01]  /*65d0*/  MOV R5, UR9 ;  /* 0x0000000900057c02 */ /* 0x008fe20008000f00 */
[----:B------:R-:W-:Y:S01]  /*65e0*/  IMAD.U32 R4, RZ, RZ, UR8 ;  /* 0x00000008ff047e24 */ /* 0x000fe2000f8e00ff */
[----:B-----5:R-:W-:Y:S01]  /*65f0*/  MOV R7, UR7 ;  /* 0x0000000700077c02 */ /* 0x020fe20008000f00 */
[----:B------:R-:W-:Y:S01]  /*6600*/  IMAD.U32 R6, RZ, RZ, UR6 ;  /* 0x00000006ff067e24 */ /* 0x000fe2000f8e00ff */
[----:B--2---:R-:W-:Y:S01]  /*6610*/  MOV R11, UR5 ;  /* 0x00000005000b7c02 */ /* 0x004fe20008000f00 */
[----:B------:R-:W-:Y:S02]  /*6620*/  IMAD.U32 R10, RZ, RZ, UR4 ;  /* 0x00000004ff0a7e24 */ /* 0x000fe4000f8e00ff */
[----:B------:R-:W-:Y:S07]  /*6630*/  LEPC R20, `(.L_x_109) ;  /* 0x000000001014794e */ /* 0x000fee0000000000 */
[----:B-1--4-:R-:W-:Y:S05]  /*6640*/  CALL.ABS.NOINC R2 ;  /* 0x0000000002007343 */ /* 0x012fea0003c00000 */
.L_x_109:
[----:B------:R-:W-:Y:S05]  /*6650*/  WARPSYNC.ALL ;  /* 0x0000000000007948 */ /* 0x000fea0003800000 */
[----:B------:R-:W-:Y:S01]  /*6660*/  R2UR UR4, R25 ;  /* 0x00000000190472ca */ /* 0x000fe200000e0000 */
[--C-:B----4-:R-:W-:Y:S01]  /*6670*/  HADD2.F32 R3, -RZ, R28.reuse.H0_H0 ;  /* 0x2000001cff037230 */ /* 0x110fe20000004100 */
[----:B------:R-:W-:Y:S01]  /*6680*/  ISETP.NE.AND P0, PT, R57, RZ, PT ;  /* 0x000000ff3900720c */ /* 0x000fe20003f05270 */
[--C-:B------:R-:W-:Y:S01]  /*6690*/  HADD2.F32 R20, -RZ, R29.reuse.H0_H0 ;  /* 0x2000001dff147230 */ /* 0x100fe20000004100 */
[----:B------:R-:W-:Y:S01]  /*66a0*/  BSSY.RECONVERGENT B0, `(.L_x_110) ;  /* 0x000004c000007945 */ /* 0x000fe20003800200 */
[----:B------:R-:W-:Y:S08]  /*66b0*/  HADD2.F32 R21, -RZ, R29.H1_H1 ;  /* 0x3000001dff157230 */ /* 0x000ff00000004100 */
[----:B------:R-:W3:Y:S02]  /*66c0*/  LDTM.16dp256bit.x4 R4, tmem[UR4] ;  /* 0x00000004000479ee */ /* 0x000ee40008120000 */
[C---:B---3--:R-:W-:Y:S01]  /*66d0*/  FMUL R0, R24.reuse, R4 ;  /* 0x0000000418007220 */ /* 0x048fe20000400000 */
[----:B------:R-:W-:Y:S02]  /*66e0*/  HADD2.F32 R4, -RZ, R28.H1_H1 ;  /* 0x3000001cff047230 */ /* 0x000fe40000004100 */
[C---:B-1----:R-:W-:Y:S01]  /*66f0*/  FMUL R2, R24.reuse, R5 ;  /* 0x0000000518027220 */ /* 0x042fe20000400000 */
[C---:B------:R-:W-:Y:S01]  /*6700*/  FMUL R7, R24.reuse, R7 ;  /* 0x0000000718077220 */ /* 0x040fe20000400000 */
[C---:B------:R-:W-:Y:S01]  /*6710*/  FFMA R0, R27.reuse, R3, R0 ;  /* 0x000000031b007223 */ /* 0x040fe20000000000 */
[C---:B------:R-:W-:Y:S01]  /*6720*/  FMUL R3, R24.reuse, R6 ;  /* 0x0000000618037220 */ /* 0x040fe20000400000 */
[C---:B------:R-:W-:Y:S01]  /*6730*/  FFMA R2, R27.reuse, R4, R2 ;  /* 0x000000041b027223 */ /* 0x040fe20000000002 */
[C---:B------:R-:W-:Y:S01]  /*6740*/  FMUL R4, R24.reuse, R8 ;  /* 0x0000000818047220 */ /* 0x040fe20000400000 */
[C---:B------:R-:W-:Y:S01]  /*6750*/  FMUL R8, R24.reuse, R12 ;  /* 0x0000000c18087220 */ /* 0x040fe20000400000 */
[C---:B------:R-:W-:Y:S01]  /*6760*/  FFMA R3, R27.reuse, R20, R3 ;  /* 0x000000141b037223 */ /* 0x040fe20000000003 */
[----:B------:R-:W-:Y:S01]  /*6770*/  FMUL R12, R24, R16 ;  /* 0x00000010180c7220 */ /* 0x000fe20000400000 */
[--C-:B------:R-:W-:Y:S01]  /*6780*/  HADD2.F32 R16, -RZ, R30.reuse.H0_H0 ;  /* 0x2000001eff107230 */ /* 0x100fe20000004100 */
[----:B------:R-:W-:Y:S01]  /*6790*/  F2FP.F16.F32.PACK_AB R32, R2, R0 ;  /* 0x000000000220723e */ /* 0x000fe200000000ff */
[----:B------:R-:W-:Y:S02]  /*67a0*/  HADD2.F32 R0, -RZ, R30.H1_H1 ;  /* 0x3000001eff007230 */ /* 0x000fe40000004100 */
[C---:B------:R-:W-:Y:S01]  /*67b0*/  FFMA R7, R27.reuse, R21, R7 ;  /* 0x000000151b077223 */ /* 0x040fe20000000007 */
[C---:B------:R-:W-:Y:S01]  /*67c0*/  FMUL R5, R24.reuse, R9 ;  /* 0x0000000918057220 */ /* 0x040fe20000400000 */
[--C-:B------:R-:W-:Y:S02]  /*67d0*/  HADD2.F32 R2, -RZ, R31.reuse.H0_H0 ;  /* 0x2000001fff027230 */ /* 0x100fe40000004100 */
[C---:B------:R-:W-:Y:S01]  /*67e0*/  FFMA R4, R27.reuse, R16, R4 ;  /* 0x000000101b047223 */ /* 0x040fe20000000004 */
[C---:B------:R-:W-:Y:S01]  /*67f0*/  FMUL R6, R24.reuse, R10 ;  /* 0x0000000a18067220 */ /* 0x040fe20000400000 */
[C---:B------:R-:W-:Y:S01]  /*6800*/  FFMA R5, R27.reuse, R0, R5 ;  /* 0x000000001b057223 */ /* 0x040fe20000000005 */
[----:B------:R-:W-:Y:S02]  /*6810*/  HADD2.F32 R16, -RZ, R31.H1_H1 ;  /* 0x3000001fff107230 */ /* 0x000fe40000004100 */
[C---:B------:R-:W-:Y:S01]  /*6820*/  FMUL R11, R24.reuse, R11 ;  /* 0x0000000b180b7220 */ /* 0x040fe20000400000 */
[----:B------:R-:W-:Y:S01]  /*6830*/  FFMA R6, R27, R2, R6 ;  /* 0x000000021b067223 */ /* 0x000fe20000000006 */
[--C-:B------:R-:W-:Y:S01]  /*6840*/  HADD2.F32 R0, -RZ, R36.reuse.H0_H0 ;  /* 0x20000024ff007230 */ /* 0x100fe20000004100 */
[----:B------:R-:W-:Y:S01]  /*6850*/  F2FP.F16.F32.PACK_AB R33, R7, R3 ;  /* 0x000000030721723e */ /* 0x000fe200000000ff */
[----:B------:R-:W-:Y:S02]  /*6860*/  HADD2.F32 R2, -RZ, R36.H1_H1 ;  /* 0x30000024ff027230 */ /* 0x000fe40000004100 */
[C---:B------:R-:W-:Y:S01]  /*6870*/  FMUL R9, R24.reuse, R13 ;  /* 0x0000000d18097220 */ /* 0x040fe20000400000 */
[--C-:B------:R-:W-:Y:S02]  /*6880*/  HADD2.F32 R3, -RZ, R37.reuse.H0_H0 ;  /* 0x20000025ff037230 */ /* 0x100fe40000004100 */
[C---:B------:R-:W-:Y:S01]  /*6890*/  FMUL R10, R24.reuse, R14 ;  /* 0x0000000e180a7220 */ /* 0x040fe20000400000 */
[C---:B------:R-:W-:Y:S01]  /*68a0*/  FFMA R11, R27.reuse, R16, R11 ;  /* 0x000000101b0b7223 */ /* 0x040fe2000000000b */
[C---:B------:R-:W-:Y:S01]  /*68b0*/  FFMA R8, R27.reuse, R0, R8 ;  /* 0x000000001b087223 */ /* 0x040fe20000000008 */
[C---:B------:R-:W-:Y:S01]  /*68c0*/  FFMA R9, R27.reuse, R2, R9 ;  /* 0x000000021b097223 */ /* 0x040fe20000000009 */
[----:B------:R-:W-:Y:S02]  /*68d0*/  HADD2.F32 R0, -RZ, R37.H1_H1 ;  /* 0x30000025ff007230 */ /* 0x000fe40000004100 */
[----:B------:R-:W-:Y:S01]  /*68e0*/  FFMA R10, R27, R3, R10 ;  /* 0x000000031b0a7223 */ /* 0x000fe2000000000a */
[C---:B------:R-:W-:Y:S01]  /*68f0*/  FMUL R15, R24.reuse, R15 ;  /* 0x0000000f180f7220 */ /* 0x040fe20000400000 */
[--C-:B------:R-:W-:Y:S01]  /*6900*/  HADD2.F32 R2, -RZ, R38.reuse.H0_H0 ;  /* 0x20000026ff027230 */ /* 0x100fe20000004100 */
[----:B------:R-:W-:Y:S01]  /*6910*/  F2FP.F16.F32.PACK_AB R34, R5, R4 ;  /* 0x000000040522723e */ /* 0x000fe200000000ff */
[----:B------:R-:W-:Y:S02]  /*6920*/  HADD2.F32 R3, -RZ, R38.H1_H1 ;  /* 0x30000026ff037230 */ /* 0x000fe40000004100 */
[C---:B------:R-:W-:Y:S01]  /*6930*/  FMUL R13, R24.reuse, R17 ;  /* 0x00000011180d7220 */ /* 0x040fe20000400000 */
[--C-:B------:R-:W-:Y:S02]  /*6940*/  HADD2.F32 R4, -RZ, R39.reuse.H0_H0 ;  /* 0x20000027ff047230 */ /* 0x100fe40000004100 */
[C---:B------:R-:W-:Y:S01]  /*6950*/  FMUL R14, R24.reuse, R18 ;  /* 0x00000012180e7220 */ /* 0x040fe20000400000 */
[----:B------:R-:W-:Y:S02]  /*6960*/  HADD2.F32 R5, -RZ, R39.H1_H1 ;  /* 0x30000027ff057230 */ /* 0x000fe40000004100 */
[C---:B------:R-:W-:Y:S01]  /*6970*/  FFMA R15, R27.reuse, R0, R15 ;  /* 0x000000001b0f7223 */ /* 0x040fe2000000000f */
[----:B------:R-:W-:Y:S01]  /*6980*/  FMUL R19, R24, R19 ;  /* 0x0000001318137220 */ /* 0x000fe20000400000 */
[C---:B------:R-:W-:Y:S01]  /*6990*/  FFMA R12, R27.reuse, R2, R12 ;  /* 0x000000021b0c7223 */ /* 0x040fe2000000000c */
[C---:B------:R-:W-:Y:S01]  /*69a0*/  FFMA R13, R27.reuse, R3, R13 ;  /* 0x000000031b0d7223 */ /* 0x040fe2000000000d */
[C---:B------:R-:W-:Y:S01]  /*69b0*/  FFMA R14, R27.reuse, R4, R14 ;  /* 0x000000041b0e7223 */ /* 0x040fe2000000000e */
[----:B------:R-:W-:Y:S01]  /*69c0*/  FFMA R19, R27, R5, R19 ;  /* 0x000000051b137223 */ /* 0x000fe20000000013 */
[----:B------:R-:W-:Y:S02]  /*69d0*/  F2FP.F16.F32.PACK_AB R35, R11, R6 ;  /* 0x000000060b23723e */ /* 0x000fe400000000ff */
[----:B------:R-:W-:Y:S02]  /*69e0*/  F2FP.F16.F32.PACK_AB R8, R9, R8 ;  /* 0x000000080908723e */ /* 0x000fe400000000ff */
[----:B------:R-:W-:Y:S01]  /*69f0*/  F2FP.F16.F32.PACK_AB R9, R15, R10 ;  /* 0x0000000a0f09723e */ /* 0x000fe200000000ff */
[----:B------:R1:W-:Y:S01]  /*6a00*/  STSM.16.M88.4 [R60+0x200], R32 ;  /* 0x000200203c007844 */ /* 0x0003e20000000200 */
[----:B------:R-:W-:Y:S02]  /*6a10*/  F2FP.F16.F32.PACK_AB R10, R13, R12 ;  /* 0x0000000c0d0a723e */ /* 0x000fe400000000ff */
[----:B------:R-:W-:Y:S05]  /*6a20*/  F2FP.F16.F32.PACK_AB R11, R19, R14 ;  /* 0x0000000e130b723e */ /* 0x000fea00000000ff */
[----:B------:R1:W-:Y:S01]  /*6a30*/  STSM.16.M88.4 [R59+0x200], R8 ;  /* 0x000200083b007844 */ /* 0x0003e20000000200 */
[----:B------:R-:W-:Y:S01]  /*6a40*/  @!PT LDS RZ, [RZ] ;  /* 0x00000000fffff984 */ /* 0x000fe20000000800 */
[----:B------:R-:W-:Y:S01]  /*6a50*/  @!PT LDS RZ, [RZ] ;  /* 0x00000000fffff984 */ /* 0x000fe20000000800 */
[----:B------:R-:W-:Y:S01]  /*6a60*/  @!PT LDS RZ, [RZ] ;  /* 0x00000000fffff984 */ /* 0x000fe20000000800 */
[----:B------:R-:W-:Y:S01]  /*6a70*/  @!PT LDS RZ, [RZ] ;  /* 0x00000000fffff984 */ /* 0x000fe20000000800 */
[----:B------:R3:W-:Y:S07]  /*6a80*/  MEMBAR.ALL.CTA ;  /* 0x0000000000007992 */ /* 0x0007ee0000008000 */
[----:B---3--:R-:W3:Y:S02]  /*6a90*/  FENCE.VIEW.ASYNC.S ;  /* 0x00000000000073c6 */ /* 0x008ee40000000000 */
[----:B---3--:R-:W-:Y:S06]  /*6aa0*/  BAR.SYNC.DEFER_BLOCKING 0x1, 0x80 ;  /* 0x0042000000007b1d */ /* 0x008fec0000010000 */
[----:B------:R-:W-:Y:S05]  /*6ab0*/  @P0 BRA `(.L_x_111) ;  /* 0x0000000000280947 */ /* 0x000fea0003800000 */
[----:B------:R-:W3:Y:S01]  /*6ac0*/  LDCU.64 UR6, c[0x0][0x348] ;  /* 0x00006900ff0677ac */ /* 0x000ee20008000a00 */
[----:B------:R-:W-:Y:S01]  /*6ad0*/  UIADD3 UR4, UPT, UPT, UR44, 0x200, URZ ;  /* 0x000002002c047890 */ /* 0x000fe2000fffe0ff */
[----:B------:R-:W-:Y:S05]  /*6ae0*/  UMOV UR51, UR36 ;  /* 0x0000002400337c82 */ /* 0x000fea0008000000 */
[----:B------:R-:W-:Y:S04]  /*6af0*/  MOV R50, UR4 ;  /* 0x0000000400327c02 */ /* 0x000fe80008000f00 */
[----:B------:R-:W-:Y:S01]  /*6b00*/  R2UR UR48, R50 ;  /* 0x00000000323072ca */ /* 0x000fe200000e0000 */
[----:B---3--:R-:W-:Y:S04]  /*6b10*/  UIADD3 UR4, UP0, UPT, UR6, 0x680, URZ ;  /* 0x0000068006047890 */ /* 0x008fe8000ff1e0ff */
[----:B------:R-:W-:Y:S09]  /*6b20*/  UIADD3.X UR5, UPT, UPT, URZ, UR7, URZ, UP0, !UPT ;  /* 0x00000007ff057290 */ /* 0x000ff200087fe4ff */
[----:B------:R3:W-:Y:S01]  /*6b30*/  UTMASTG.3D [UR48], [UR4] ;  /* 0x00000030040073b5 */ /* 0x0007e20008010000 */
[----:B------:R0:W-:Y:S01]  /*6b40*/  UTMACMDFLUSH ;  /* 0x00000000000079b7 */ /* 0x0001e20000000000 */
[----:B---3--:R-:W-:Y:S04]  /*6b50*/  DEPBAR.LE SB0, 0x1 ;  /* 0x000080400000791a */ /* 0x008fe80000000000 */
.L_x_111:
[----:B------:R-:W-:Y:S05]  /*6b60*/  BSYNC.RECONVERGENT B0 ;  /* 0x0000000000007941 */ /* 0x000fea0003800200 */
.L_x_110:
[----:B------:R-:W-:Y:S01]  /*6b70*/  BAR.SYNC.DEFER_BLOCKING 0x1, 0x80 ;  /* 0x0042000000007b1d */ /* 0x000fe20000010000 */
[----:B------:R-:W-:Y:S01]  /*6b80*/  ISETP.NE.AND P1, PT, R58, RZ, PT ;  /* 0x000000ff3a00720c */ /* 0x000fe20003f25270 */
[----:B------:R-:W-:Y:S01]  /*6b90*/  UISETP.NE.AND UP0, UPT, UR47, URZ, UPT ;  /* 0x000000ff2f00728c */ /* 0x000fe2000bf05270 */
[----:B------:R-:W-:Y:S11]  /*6ba0*/  LEA R4, R61, UR44, 0x3 ;  /* 0x0000002c3d047c11 */ /* 0x000ff6000f8e18ff */
[----:B------:R-:W-:Y:S01]  /*6bb0*/  @P1 SHF.L.U32 R3, R55, 0x1f, RZ ;  /* 0x0000001f37031819 */ /* 0x000fe200000006ff */
[----:B------:R-:W-:Y:S06]  /*6bc0*/  BRA.U !UP0, `(.L_x_112) ;  /* 0x0000000108247547 */ /* 0x000fec000b800000 */
[----:B------:R-:W3:Y:S01]  /*6bd0*/  S2R R0, SR_CgaCtaId ;  /* 0x0000000000007919 */ /* 0x000ee20000008800 */
[----:B------:R-:W-:Y:S01]  /*6be0*/  IMAD.U32 R2, RZ, RZ, UR46 ;  /* 0x0000002eff027e24 */ /* 0x000fe2000f8e00ff */
[----:B------:R-:W-:Y:S04]  /*6bf0*/  UIADD3 UR4, UPT, UPT, UR46, 0x1, URZ ;  /* 0x000000012e047890 */ /* 0x000fe8000fffe0ff */
[----:B------:R-:W-:Y:S01]  /*6c00*/  @P1 LEA R2, R2, UR44, 0x3 ;  /* 0x0000002c02021c11 */ /* 0x000fe2000f8e18ff */
[----:B------:R-:W-:Y:S04]  /*6c10*/  UISETP.NE.AND UP0, UPT, UR4, 0x4, UPT ;  /* 0x000000040400788c */ /* 0x000fe8000bf05270 */
[----:B------:R-:W-:Y:S01]  /*6c20*/  @P1 VIADD R2, R2, 0xa0 ;  /* 0x000000a002021836 */ /* 0x000fe20000000000 */
[----:B------:R-:W-:Y:S04]  /*6c30*/  USEL UR46, UR4, URZ, UP0 ;  /* 0x000000ff042e7287 */ /* 0x000fe80008000000 */
[----:B---3--:R-:W-:Y:S04]  /*6c40*/  @P1 PRMT R0, R0, 0x654, R2 ;  /* 0x0000065400001816 */ /* 0x008fe80000000002 */
[----:B------:R3:W-:Y:S04]  /*6c50*/  @P1 SYNCS.ARRIVE.TRANS64.RED.A1T0 RZ, [R0+URZ], RZ ;  /* 0x000000ff00ff19a7 */ /* 0x0007e800081004ff */
.L_x_112:
[----:B------:R-:W4:Y:S01]  /*6c60*/  @P1 SYNCS.PHASECHK.TRANS64.TRYWAIT P0, [R4+URZ+0x80], R3 ;  /* 0x00008003040015a7 */ /* 0x000f2200080011ff */
[----:B------:R-:W-:Y:S01]  /*6c70*/  BSSY B1, `(.L_x_113) ;  /* 0x0000013000017945 */ /* 0x000fe20003800000 */
[----:B----4-:R-:W-:Y:S03]  /*6c80*/  @P1 SEL R63, RZ, 0x1, !P0 ;  /* 0x00000001ff3f1807 */ /* 0x010fe60004000000 */
[----:B------:R-:W-:Y:S05]  /*6c90*/  @!P1 BRA `(.L_x_114) ;  /* 0x0000000000409947 */ /* 0x000fea0003800000 */
[----:B------:R-:W-:Y:S01]  /*6ca0*/  ISETP.NE.AND P1, PT, R64, RZ, PT ;  /* 0x000000ff4000720c */ /* 0x000fe20003f25270 */
[----:B------:R-:W-:Y:S01]  /*6cb0*/  BSSY B0, `(.L_x_115) ;  /* 0x0000009000007945 */ /* 0x000fe20003800000 */
[----:B------:R-:W-:Y:S11]  /*6cc0*/  ISETP.NE.AND P0, PT, R63, RZ, PT ;  /* 0x000000ff3f00720c */ /* 0x000ff60003f05270 */
[----:B------:R-:W-:Y:S05]  /*6cd0*/  @P1 IMAD R3, R61, 0x1000, R62 ;  /* 0x000010003d031824 */ /* 0x000fea00078e023e */
[----:B------:R-:W-:Y:S05]  /*6ce0*/  @P1 IADD3 R2, PT, PT, R3, UR44, RZ ;  /* 0x0000002c03021c10 */ /* 0x000fea000fffe0ff */
[----:B------:R-:W-:Y:S01]  /*6cf0*/  @P1 IMAD.IADD R2, R56, 0x1, R2 ;  /* 0x0000000138021824 */ /* 0x000fe200078e0202 */
[----:B------:R-:W-:Y:S06]  /*6d00*/  @P0 BRA `(.L_x_116) ;  /* 0x00000000000c0947 */ /* 0x000fec0003800000 */
[----:B---3--:R-:W-:Y:S04]  /*6d10*/  SHF.L.U32 R0, R55, 0x1f, RZ ;  /* 0x0000001f37007819 */ /* 0x008fe800000006ff */
[----:B------:R-:W3:Y:S02]  /*6d20*/  SYNCS.PHASECHK.TRANS64.TRYWAIT P0, [R4+URZ+0x80], R0 ;  /* 0x00008000040075a7 */ /* 0x000ee400080011ff */
[----:B---3--:R-:W-:Y:S05]  /*6d30*/  @!P0 BRA `(.L_x_117) ;  /* 0x0000002800088947 */ /* 0x008fea0003800000 */
.L_x_116:
[----:B------:R-:W-:Y:S05]  /*6d40*/  BSYNC B0 ;  /* 0x0000000000007941 */ /* 0x000fea0003800000 */
.L_x_115:
[----:B------:R-:W-:Y:S02]  /*6d50*/  ISETP.NE.AND P0, PT, R64, RZ, PT ;  /* 0x000000ff4000720c */ /* 0x000fe40003f05270 */
[----:B------:R-:W-:Y:S11]  /*6d60*/  IADD3 R61, PT, PT, R61, 0x1, RZ ;  /* 0x000000013d3d7810 */ /* 0x000ff60007ffe0ff */
[----:B------:R-:W-:Y:S05]  /*6d70*/  @P0 WARPSYNC.ALL ;  /* 0x0000000000000948 */ /* 0x000fea0003800000 */
[----:B------:R4:W1:Y:S04]  /*6d80*/  @P0 LDSM.16.M88.4 R28, [R3+UR44+0x200] ;  /* 0x0002002c031c083b */ /* 0x0008680008000200 */
[----:B------:R4:W1:Y:S02]  /*6d90*/  @P0 LDSM.16.M88.4 R36, [R2+0x200] ;  /* 0x000200000224083b */ /* 0x0008640000000200 */
.L_x_114:
[----:B------:R-:W-:Y:S05]  /*6da0*/  BSYNC B1 ;  /* 0x0000000000017941 */ /* 0x000fea0003800000 */
.L_x_113:
[----:B---3--:R-:W-:Y:S05]  /*6db0*/  VIADD R0, R25, 0x20 ;  /* 0x0000002019007836 */ /* 0x008fea0000000000 */
[----:B------:R-:W-:Y:S04]  /*6dc0*/  SHF.R.U32.HI R0, RZ, 0x15, R0 ;  /* 0x00000015ff007819 */ /* 0x000fe80000011600 */
[----:B------:R-:W-:Y:S11]  /*6dd0*/  LOP3.LUT P0, RZ, R0, 0x3, R46, 0x48, !PT ;  /* 0x0000000300ff7812 */ /* 0x000ff6000780482e */
[----:B------:R-:W-:Y:S02]  /*6de0*/  @!UPT UIADD3 URZ, UPT, UPT, URZ, URZ, URZ ;  /* 0x000000fffffff290 */ /* 0x000fe4000fffe0ff */
[----:B------:R-:W-:Y:S05]  /*6df0*/  @!P0 BRA `(.L_x_118) ;  /* 0x0000000000408947 */ /* 0x000fea0003800000 */
[----:B------:R-:W3:Y:S01]  /*6e00*/  LDCU.64 UR8, c[0x4][0x70] ;  /* 0x01000e00ff0877ac */ /* 0x000ee20008000a00 */
[----:B----4-:R-:W-:Y:S01]  /*6e10*/  MOV R3, 0x0 ;  /* 0x0000000000037802 */ /* 0x010fe20000000f00 */
[----:B------:R-:W-:Y:S02]  /*6e20*/  HFMA2 R12, -RZ, RZ, 0, 5.9604644775390625e-08 ;  /* 0x00000001ff0c7431 */ /* 0x000fe400000001ff */
[----:B-1----:R-:W-:Y:S02]  /*6e30*/  IMAD.MOV.U32 R8, RZ, RZ, 0x192 ;  /* 0x00000192ff087424 */ /* 0x002fe400078e00ff */
[----:B------:R-:W-:Y:S01]  /*6e40*/  IMAD.MOV.U32 R13, RZ, RZ, RZ ;  /* 0x000000ffff0d7224 */ /* 0x000fe200078e00ff */
[----:B------:R-:W1:Y:S01]  /*6e50*/  LDCU.64 UR6, c[0x4][0x78] ;  /* 0x01000f00ff0677ac */ /* 0x000e620008000a00 */
[----:B------:R-:W4:Y:S01]  /*6e60*/  LDC.64 R2, c[0x4][R3] ;  /* 0x0100000003027b82 */ /* 0x000f220000000a00 */
[----:B------:R-:W5:Y:S01]  /*6e70*/  LDCU.64 UR4, c[0x4][0x10] ;  /* 0x01000200ff0477ac */ /* 0x000f620008000a00 */
[----:B---3--:R-:W-:Y:S01]  /*6e80*/  MOV R5, UR9 ;  /* 0x0000000900057c02 */ /* 0x008fe20008000f00 */
[----:B------:R-:W-:Y:S01]  /*6e90*/  IMAD.U32 R4, RZ, RZ, UR8 ;  /* 0x00000008ff047e24 */ /* 0x000fe2000f8e00ff */
[----:B-1----:R-:W-:Y:S01]  /*6ea0*/  MOV R7, UR7 ;  /* 0x0000000700077c02 */ /* 0x002fe20008000f00 */
[----:B------:R-:W-:Y:S01]  /*6eb0*/  IMAD.U32 R6, RZ, RZ, UR6 ;  /* 0x00000006ff067e24 */ /* 0x000fe2000f8e00ff */
[----:B-----5:R-:W-:Y:S01]  /*6ec0*/  MOV R11, UR5 ;  /* 0x00000005000b7c02 */ /* 0x020fe20008000f00 */
[----:B------:R-:W-:Y:S02]  /*6ed0*/  IMAD.U32 R10, RZ, RZ, UR4 ;  /* 0x00000004ff0a7e24 */ /* 0x000fe4000f8e00ff */
[----:B------:R-:W-:Y:S07]  /*6ee0*/  LEPC R20, `(.L_x_118) ;  /* 0x000000001014794e */ /* 0x000fee0000000000 */
[----:B--2-4-:R-:W-:Y:S05]  /*6ef0*/  CALL.ABS.NOINC R2 ;  /* 0x0000000002007343 */ /* 0x014fea0003c00000 */
.L_x_118:
[----:B------:R-:W-:Y:S01]  /*6f00*/  ISETP.NE.AND P6, PT, R58, RZ, PT ;  /* 0x000000ff3a00720c */ /* 0x000fe20003fc5270 */
[----:B------:R-:W-:Y:S05]  /*6f10*/  WARPSYNC.ALL ;  /* 0x0000000000007948 */ /* 0x000fea0003800000 */
[----:B------:R-:W-:Y:S01]  /*6f20*/  R2UR UR4, R25 ;  /* 0x00000000190472ca */ /* 0x000fe200000e0000 */
[--C-:B-1--4-:R-:W-:Y:S01]  /*6f30*/  HADD2.F32 R3, -RZ, R28.reuse.H0_H0 ;  /* 0x2000001cff037230 */ /* 0x112fe20000004100 */
[----:B------:R-:W1:Y:S01]  /*6f40*/  S2R R65, SR_CgaCtaId ;  /* 0x0000000000417919 */ /* 0x000e620000008800 */
[--C-:B------:R-:W-:Y:S01]  /*6f50*/  HADD2.F32 R20, -RZ, R29.reuse.H0_H0 ;  /* 0x2000001dff147230 */ /* 0x100fe20000004100 */
[----:B------:R-:W-:Y:S01]  /*6f60*/  ISETP.NE.AND P0, PT, R57, RZ, PT ;  /* 0x000000ff3900720c */ /* 0x000fe20003f05270 */
[----:B------:R-:W-:Y:S01]  /*6f70*/  HADD2.F32 R21, -RZ, R29.H1_H1 ;  /* 0x3000001dff157230 */ /* 0x000fe20000004100 */
[----:B------:R-:W-:Y:S07]  /*6f80*/  BSSY.RECONVERGENT B0, `(.L_x_119) ;  /* 0x0000051000007945 */ /* 0x000fee0003800200 */
[----:B------:R-:W3:Y:S02]  /*6f90*/  LDTM.16dp256bit.x4 R4, tmem[UR4+0x20] ;  /* 0x00002004000479ee */ /* 0x000ee40008120000 */
[C---:B---3--:R-:W-:Y:S01]  /*6fa0*/  FMUL R0, R24.reuse, R4 ;  /* 0x0000000418007220 */ /* 0x048fe20000400000 */
[----:B------:R-:W-:Y:S02]  /*6fb0*/  HADD2.F32 R4, -RZ, R28.H1_H1 ;  /* 0x3000001cff047230 */ /* 0x000fe40000004100 */
[C---:B------:R-:W-:Y:S01]  /*6fc0*/  FMUL R2, R24.reuse, R5 ;  /* 0x0000000518027220 */ /* 0x040fe20000400000 */
[C---:B------:R-:W-:Y:S01]  /*6fd0*/  FMUL R7, R24.reuse, R7 ;  /* 0x0000000718077220 */ /* 0x040fe20000400000 */
[C---:B------:R-:W-:Y:S01]  /*6fe0*/  FFMA R0, R27.reuse, R3, R0 ;  /* 0x000000031b007223 */ /* 0x040fe20000000000 */
[C---:B------:R-:W-:Y:S01]  /*6ff0*/  FMUL R3, R24.reuse, R6 ;  /* 0x0000000618037220 */ /* 0x040fe20000400000 */
[C---:B------:R-:W-:Y:S01]  /*7000*/  FFMA R2, R27.reuse, R4, R2 ;  /* 0x000000041b027223 */ /* 0x040fe20000000002 */
[C---:B------:R-:W-:Y:S01]  /*7010*/  FMUL R4, R24.reuse, R8 ;  /* 0x0000000818047220 */ /* 0x040fe20000400000 */
[----:B------:R-:W-:Y:S01]  /*7020*/  FMUL R8, R24, R12 ;  /* 0x0000000c18087220 */ /* 0x000fe20000400000 */
[C---:B------:R-:W-:Y:S01]  /*7030*/  FFMA R3, R27.reuse, R20, R3 ;  /* 0x000000141b037223 */ /* 0x040fe20000000003 */
[----:B------:R-:W-:Y:S01]  /*7040*/  FFMA R7, R27, R21, R7 ;  /* 0x000000151b077223 */ /* 0x000fe20000000007 */
[----:B------:R-:W-:Y:S01]  /*7050*/  F2FP.F16.F32.PACK_AB R32, R2, R0 ;  /* 0x000000000220723e */ /* 0x000fe200000000ff */
[C---:B------:R-:W-:Y:S01]  /*7060*/  FMUL R12, R24.reuse, R16 ;  /* 0x00000010180c7220 */ /* 0x040fe20000400000 */
[--C-:B------:R-:W-:Y:S02]  /*7070*/  HADD2.F32 R16, -RZ, R30.reuse.H0_H0 ;  /* 0x2000001eff107230 */ /* 0x100fe40000004100 */
[C---:B------:R-:W-:Y:S01]  /*7080*/  FMUL R5, R24.reuse, R9 ;  /* 0x0000000918057220 */ /* 0x040fe20000400000 */
[----:B------:R-:W-:Y:S01]  /*7090*/  F2FP.F16.F32.PACK_AB R33, R7, R3 ;  /* 0x000000030721723e */ /* 0x000fe200000000ff */
[----:B------:R-:W-:Y:S02]  /*70a0*/  HADD2.F32 R0, -RZ, R30.H1_H1 ;  /* 0x3000001eff007230 */ /* 0x000fe40000004100 */
[C---:B------:R-:W-:Y:S01]  /*70b0*/  FMUL R6, R24.reuse, R10 ;  /* 0x0000000a18067220 */ /* 0x040fe20000400000 */
[--C-:B------:R-:W-:Y:S02]  /*70c0*/  HADD2.F32 R2, -RZ, R31.reuse.H0_H0 ;  /* 0x2000001fff027230 */ /* 0x100fe40000004100 */
[C---:B------:R-:W-:Y:S01]  /*70d0*/  FMUL R11, R24.reuse, R11 ;  /* 0x0000000b180b7220 */ /* 0x040fe20000400000 */
[----:B------:R-:W-:Y:S02]  /*70e0*/  HADD2.F32 R3, -RZ, R31.H1_H1 ;  /* 0x3000001fff037230 */ /* 0x000fe40000004100 */
[C---:B------:R-:W-:Y:S01]  /*70f0*/  FFMA R4, R27.reuse, R16, R4 ;  /* 0x000000101b047223 */ /* 0x040fe20000000004 */
[C---:B------:R-:W-:Y:S01]  /*7100*/  FFMA R5, R27.reuse, R0, R5 ;  /* 0x000000001b057223 */ /* 0x040fe20000000005 */
[C---:B------:R-:W-:Y:S01]  /*7110*/  FFMA R6, R27.reuse, R2, R6 ;  /* 0x000000021b067223 */ /* 0x040fe20000000006 */
[--C-:B------:R-:W-:Y:S02]  /*7120*/  HADD2.F32 R0, -RZ, R36.reuse.H0_H0 ;  /* 0x20000024ff007230 */ /* 0x100fe40000004100 */
[----:B------:R-:W-:Y:S01]  /*7130*/  FFMA R11, R27, R3, R11 ;  /* 0x000000031b0b7223 */ /* 0x000fe2000000000b */
[----:B------:R-:W-:Y:S01]  /*7140*/  HADD2.F32 R2, -RZ, R36.H1_H1 ;  /* 0x30000024ff027230 */ /* 0x000fe20000004100 */
[----:B------:R-:W-:Y:S01]  /*7150*/  F2FP.F16.F32.PACK_AB R34, R5, R4 ;  /* 0x000000040522723e */ /* 0x000fe200000000ff */
[C---:B------:R-:W-:Y:S01]  /*7160*/  FMUL R9, R24.reuse, R13 ;  /* 0x0000000d18097220 */ /* 0x040fe20000400000 */
[--C-:B------:R-:W-:Y:S01]  /*7170*/  HADD2.F32 R3, -RZ, R37.reuse.H0_H0 ;  /* 0x20000025ff037230 */ /* 0x100fe20000004100 */
[----:B------:R-:W-:Y:S01]  /*7180*/  F2FP.F16.F32.PACK_AB R35, R11, R6 ;  /* 0x000000060b23723e */ /* 0x000fe200000000ff */
[C---:B------:R-:W-:Y:S01]  /*7190*/  FMUL R10, R24.reuse, R14 ;  /* 0x0000000e180a7220 */ /* 0x040fe20000400000 */
[C---:B------:R-:W-:Y:S01]  /*71a0*/  FFMA R8, R27.reuse, R0, R8 ;  /* 0x000000001b087223 */ /* 0x040fe20000000008 */
[C---:B------:R-:W-:Y:S01]  /*71b0*/  FFMA R9, R27.reuse, R2, R9 ;  /* 0x000000021b097223 */ /* 0x040fe20000000009 */
[----:B------:R-:W-:Y:S01]  /*71c0*/  HADD2.F32 R0, -RZ, R37.H1_H1 ;  /* 0x30000025ff007230 */ /* 0x000fe20000004100 */
[----:B------:R3:W-:Y:S01]  /*71d0*/  STSM.16.M88.4 [R60+0x1200], R32 ;  /* 0x001200203c007844 */ /* 0x0007e20000000200 */
[----:B------:R-:W-:Y:S01]  /*71e0*/  FFMA R10, R27, R3, R10 ;  /* 0x000000031b0a7223 */ /* 0x000fe2000000000a */
[C---:B------:R-:W-:Y:S01]  /*71f0*/  FMUL R15, R24.reuse, R15 ;  /* 0x0000000f180f7220 */ /* 0x040fe20000400000 */
[----:B------:R-:W-:Y:S01]  /*7200*/  F2FP.F16.F32.PACK_AB R8, R9, R8 ;  /* 0x000000080908723e */ /* 0x000fe200000000ff */
[--C-:B------:R-:W-:Y:S02]  /*7210*/  HADD2.F32 R2, -RZ, R38.reuse.H0_H0 ;  /* 0x20000026ff027230 */ /* 0x100fe40000004100 */
[C---:B------:R-:W-:Y:S01]  /*7220*/  FMUL R13, R24.reuse, R17 ;  /* 0x00000011180d7220 */ /* 0x040fe20000400000 */
[----:B------:R-:W-:Y:S02]  /*7230*/  HADD2.F32 R3, -RZ, R38.H1_H1 ;  /* 0x30000026ff037230 */ /* 0x000fe40000004100 */
[C---:B------:R-:W-:Y:S01]  /*7240*/  FMUL R14, R24.reuse, R18 ;  /* 0x00000012180e7220 */ /* 0x040fe20000400000 */
[--C-:B------:R-:W-:Y:S02]  /*7250*/  HADD2.F32 R4, -RZ, R39.reuse.H0_H0 ;  /* 0x20000027ff047230 */ /* 0x100fe40000004100 */
[C---:B------:R-:W-:Y:S01]  /*7260*/  FFMA R15, R27.reuse, R0, R15 ;  /* 0x000000001b0f7223 */ /* 0x040fe2000000000f */
[----:B------:R-:W-:Y:S01]  /*7270*/  MOV R0, UR46 ;  /* 0x0000002e00007c02 */ /* 0x000fe20008000f00 */
[----:B------:R-:W-:Y:S02]  /*7280*/  HADD2.F32 R5, -RZ, R39.H1_H1 ;  /* 0x30000027ff057230 */ /* 0x000fe40000004100 */
[----:B------:R-:W-:Y:S01]  /*7290*/  FMUL R19, R24, R19 ;  /* 0x0000001318137220 */ /* 0x000fe20000400000 */
[C---:B------:R-:W-:Y:S01]  /*72a0*/  FFMA R12, R27.reuse, R2, R12 ;  /* 0x000000021b0c7223 */ /* 0x040fe2000000000c */
[C---:B------:R-:W-:Y:S01]  /*72b0*/  FFMA R13, R27.reuse, R3, R13 ;  /* 0x000000031b0d7223 */ /* 0x040fe2000000000d */
[C---:B------:R-:W-:Y:S01]  /*72c0*/  FFMA R14, R27.reuse, R4, R14 ;  /* 0x000000041b0e7223 */ /* 0x040fe2000000000e */
[----:B------:R-:W-:Y:S01]  /*72d0*/  FFMA R19, R27, R5, R19 ;  /* 0x000000051b137223 */ /* 0x000fe20000000013 */
[----:B------:R-:W-:Y:S02]  /*72e0*/  F2FP.F16.F32.PACK_AB R9, R15, R10 ;  /* 0x0000000a0f09723e */ /* 0x000fe400000000ff */
[----:B------:R-:W-:Y:S02]  /*72f0*/  F2FP.F16.F32.PACK_AB R10, R13, R12 ;  /* 0x0000000c0d0a723e */ /* 0x000fe400000000ff */
[----:B------:R-:W-:Y:S02]  /*7300*/  F2FP.F16.F32.PACK_AB R11, R19, R14 ;  /* 0x0000000e130b723e */ /* 0x000fe400000000ff */
[----:B------:R-:W-:Y:S02]  /*7310*/  @P6 LEA R0, R0, UR44, 0x3 ;  /* 0x0000002c00006c11 */ /* 0x000fe4000f8e18ff */
[----:B------:R-:W-:Y:S01]  /*7320*/  LEA R2, R61, UR44, 0x3 ;  /* 0x0000002c3d027c11 */ /* 0x000fe2000f8e18ff */
[----:B------:R3:W-:Y:S01]  /*7330*/  STSM.16.M88.4 [R59+0x1200], R8 ;  /* 0x001200083b007844 */ /* 0x0007e20000000200 */
[----:B------:R-:W-:Y:S02]  /*7340*/  @P6 IADD3 R0, PT, PT, R0, 0xa0, RZ ;  /* 0x000000a000006810 */ /* 0x000fe40007ffe0ff */
[----:B------:R-:W-:Y:S01]  /*7350*/  @P6 SHF.L.U32 R3, R55, 0x1f, RZ ;  /* 0x0000001f37036819 */ /* 0x000fe200000006ff */
[----:B------:R-:W-:Y:S01]  /*7360*/  @!PT LDS RZ, [RZ] ;  /* 0x00000000fffff984 */ /* 0x000fe20000000800 */
[----:B------:R-:W-:Y:S01]  /*7370*/  @!PT LDS RZ, [RZ] ;  /* 0x00000000fffff984 */ /* 0x000fe20000000800 */
[----:B------:R-:W-:Y:S01]  /*7380*/  @!PT LDS RZ, [RZ] ;  /* 0x00000000fffff984 */ /* 0x000fe20000000800 */
[----:B------:R-:W-:Y:S01]  /*7390*/  @!PT LDS RZ, [RZ] ;  /* 0x00000000fffff984 */ /* 0x000fe20000000800 */
[----:B------:R4:W-:Y:S06]  /*73a0*/  MEMBAR.ALL.CTA ;  /* 0x0000000000007992 */ /* 0x0009ec0000008000 */
[----:B----4-:R-:W4:Y:S01]  /*73b0*/  FENCE.VIEW.ASYNC.S ;  /* 0x00000000000073c6 */ /* 0x010f220000000000 */
[----:B-1----:R-:W-:Y:S01]  /*73c0*/  @P6 PRMT R0, R65, 0x654, R0 ;  /* 0x0000065441006816 */ /* 0x002fe20000000000 */
[----:B----4-:R-:W-:Y:S06]  /*73d0*/  BAR.SYNC.DEFER_BLOCKING 0x1, 0x80 ;  /* 0x0042000000007b1d */ /* 0x010fec0000010000 */
[----:B------:R-:W-:Y:S05]  /*73e0*/  @P0 BRA `(.L_x_120) ;  /* 0x0000000000280947 */ /* 0x000fea0003800000 */
[----:B------:R-:W1:Y:S01]  /*73f0*/  LDCU.64 UR6, c[0x0][0x348] ;  /* 0x00006900ff0677ac */ /* 0x000e620008000a00 */
[----:B------:R-:W-:Y:S02]  /*7400*/  UIADD3 UR9, UPT, UPT, UR49, 0x20, URZ ;  /* 0x0000002031097890 */ /* 0x000fe4000fffe0ff */
[----:B------:R-:W-:Y:S01]  /*7410*/  UIADD3 UR8, UPT, UPT, UR44, 0x1200, URZ ;  /* 0x000012002c087890 */ /* 0x000fe2000fffe0ff */
[----:B------:R-:W-:Y:S01]  /*7420*/  UMOV UR10, UR50 ;  /* 0x00000032000a7c82 */ /* 0x000fe20008000000 */
[----:B------:R-:W-:Y:S01]  /*7430*/  UMOV UR11, UR36 ;  /* 0x00000024000b7c82 */ /* 0x000fe20008000000 */
[----:B-1----:R-:W-:Y:S04]  /*7440*/  UIADD3 UR4, UP0, UPT, UR6, 0x680, URZ ;  /* 0x0000068006047890 */ /* 0x002fe8000ff1e0ff */
[----:B------:R-:W-:Y:S09]  /*7450*/  UIADD3.X UR5, UPT, UPT, URZ, UR7, URZ, UP0, !UPT ;  /* 0x00000007ff057290 */ /* 0x000ff200087fe4ff */
[----:B------:R1:W-:Y:S01]  /*7460*/  UTMASTG.3D [UR8], [UR4] ;  /* 0x00000008040073b5 */ /* 0x0003e20008010000 */
[----:B------:R0:W-:Y:S01]  /*7470*/  UTMACMDFLUSH ;  /* 0x00000000000079b7 */ /* 0x0001e20000000000 */
[----:B-1----:R-:W-:Y:S04]  /*7480*/  DEPBAR.LE SB0, 0x1 ;  /* 0x000080400000791a */ /* 0x002fe80000000000 */
.L_x_120:
[----:B------:R-:W-:Y:S05]  /*7490*/  BSYNC.RECONVERGENT B0 ;  /* 0x0000000000007941 */ /* 0x000fea0003800200 */
.L_x_119:
[----:B------:R-:W-:Y:S01]  /*74a0*/  BAR.SYNC.DEFER_BLOCKING 0x1, 0x80 ;  /* 0x0042000000007b1d */ /* 0x000fe20000010000 */
[----:B------:R-:W-:Y:S04]  /*74b0*/  UIADD3 UR4, UPT, UPT, UR46, 0x1, URZ ;  /* 0x000000012e047890 */ /* 0x000fe8000fffe0ff */
[----:B------:R-:W-:Y:S04]  /*74c0*/  UISETP.NE.AND UP0, UPT, UR4, 0x4, UPT ;  /* 0x000000040400788c */ /* 0x000fe8000bf05270 */
[----:B------:R-:W-:Y:S01]  /*74d0*/  USEL UR45, UR4, URZ, UP0 ;  /* 0x000000ff042d7287 */ /* 0x000fe20008000000 */
[----:B------:R1:W-:Y:S01]  /*74e0*/  @P6 SYNCS.ARRIVE.TRANS64.RED.A1T0 RZ, [R0+URZ], RZ ;  /* 0x000000ff00ff69a7 */ /* 0x0003e200081004ff */
[----:B------:R-:W-:Y:S01]  /*74f0*/  BSSY B1, `(.L_x_121) ;  /* 0x0000014000017945 */ /* 0x000fe20003800000 */
[----:B------:R-:W4:Y:S02]  /*7500*/  @P6 SYNCS.PHASECHK.TRANS64.TRYWAIT P0, [R2+URZ+0x80], R3 ;  /* 0x00008003020065a7 */ /* 0x000f2400080011ff */
[----:B----4-:R-:W-:Y:S01]  /*7510*/  @P6 SEL R63, RZ, 0x1, !P0 ;  /* 0x00000001ff3f6807 */ /* 0x010fe20004000000 */
[----:B-1----:R-:W-:Y:S06]  /*7520*/  @!P6 BRA `(.L_x_122) ;  /* 0x000000000040e947 */ /* 0x002fec0003800000 */
[----:B------:R-:W-:Y:S01]  /*7530*/  ISETP.NE.AND P1, PT, R64, RZ, PT ;  /* 0x000000ff4000720c */ /* 0x000fe20003f25270 */
[----:B------:R-:W-:Y:S01]  /*7540*/  BSSY B0, `(.L_x_123) ;  /* 0x0000009000007945 */ /* 0x000fe20003800000 */
[----:B------:R-:W-:Y:S11]  /*7550*/  ISETP.NE.AND P0, PT, R63, RZ, PT ;  /* 0x000000ff3f00720c */ /* 0x000ff60003f05270 */
[----:B------:R-:W-:Y:S05]  /*7560*/  @P1 IMAD R3, R61, 0x1000, R62 ;  /* 0x000010003d031824 */ /* 0x000fea00078e023e */
[----:B------:R-:W-:Y:S05]  /*7570*/  @P1 IADD3 R0, PT, PT, R3, UR44, RZ ;  /* 0x0000002c03001c10 */ /* 0x000fea000fffe0ff */
[----:B------:R-:W-:Y:S01]  /*7580*/  @P1 IMAD.IADD R0, R56, 0x1, R0 ;  /* 0x0000000138001824 */ /* 0x000fe200078e0200 */
[----:B------:R-:W-:Y:S06]  /*7590*/  @P0 BRA `(.L_x_124) ;  /* 0x00000000000c0947 */ /* 0x000fec0003800000 */
[----:B------:R-:W-:Y:S04]  /*75a0*/  SHF.L.U32 R4, R55, 0x1f, RZ ;  /* 0x0000001f37047819 */ /* 0x000fe800000006ff */
[----:B------:R-:W1:Y:S02]  /*75b0*/  SYNCS.PHASECHK.TRANS64.TRYWAIT P0, [R2+URZ+0x80], R4 ;  /* 0x00008004020075a7 */ /* 0x000e6400080011ff */
[----:B-1----:R-:W-:Y:S05]  /*75c0*/  @!P0 BRA `(.L_x_125) ;  /* 0x0000001c00f88947 */ /* 0x002fea0003800000 */
.L_x_124:
[----:B------:R-:W-:Y:S05]  /*75d0*/  BSYNC B0 ;  /* 0x0000000000007941 */ /* 0x000fea0003800000 */
.L_x_123:
[----:B------:R-:W-:Y:S02]  /*75e0*/  ISETP.NE.AND P0, PT, R64, RZ, PT ;  /* 0x000000ff4000720c */ /* 0x000fe40003f05270 */
[----:B------:R-:W-:Y:S11]  /*75f0*/  IADD3 R61, PT, PT, R61, 0x1, RZ ;  /* 0x000000013d3d7810 */ /* 0x000ff60007ffe0ff */
[----:B------:R-:W-:Y:S05]  /*7600*/  @P0 WARPSYNC.ALL ;  /* 0x0000000000000948 */ /* 0x000fea0003800000 */
[----:B------:R4:W1:Y:S04]  /*7610*/  @P0 LDSM.16.M88.4 R28, [R3+UR44+0x200] ;  /* 0x0002002c031c083b */ /* 0x0008680008000200 */
[----:B------:R4:W1:Y:S02]  /*7620*/  @P0 LDSM.16.M88.4 R36, [R0+0x200] ;  /* 0x000200000024083b */ /* 0x0008640000000200 */
.L_x_122:
[----:B------:R-:W-:Y:S05]  /*7630*/  BSYNC B1 ;  /* 0x0000000000017941 */ /* 0x000fea0003800000 */
.L_x_121:
[----:B----4-:R-:W-:Y:S05]  /*7640*/  VIADD R0, R25, 0x40 ;  /* 0x0000004019007836 */ /* 0x010fea0000000000 */
[----:B------:R-:W-:Y:S04]  /*7650*/  SHF.R.U32.HI R0, RZ, 0x15, R0 ;  /* 0x00000015ff007819 */ /* 0x000fe80000011600 */
[----:B------:R-:W-:Y:S11]  /*7660*/  LOP3.LUT P0, RZ, R0, 0x3, R46, 0x48, !PT ;  /* 0x0000000300ff7812 */ /* 0x000ff6000780482e */
[----:B------:R-:W-:Y:S02]  /*7670*/  @!UPT UIADD3 URZ, UPT, UPT, URZ, URZ, URZ ;  /* 0x000000fffffff290 */ /* 0x000fe4000fffe0ff */
[----:B------:R-:W-:Y:S05]  /*7680*/  @!P0 BRA `(.L_x_126) ;  /* 0x0000000000408947 */ /* 0x000fea0003800000 */
[----:B------:R-:W4:Y:S01]  /*7690*/  LDCU.64 UR8, c[0x4][0x70] ;  /* 0x01000e00ff0877ac */ /* 0x000f220008000a00 */
[----:B------:R-:W-:Y:S01]  /*76a0*/  MOV R3, 0x0 ;  /* 0x0000000000037802 */ /* 0x000fe20000000f00 */
[----:B------:R-:W-:Y:S02]  /*76b0*/  HFMA2 R12, -RZ, RZ, 0, 5.9604644775390625e-08 ;  /* 0x00000001ff0c7431 */ /* 0x000fe400000001ff */
[----:B---3--:R-:W-:Y:S02]  /*76c0*/  IMAD.MOV.U32 R8, RZ, RZ, 0x192 ;  /* 0x00000192ff087424 */ /* 0x008fe400078e00ff */
[----:B------:R-:W-:Y:S01]  /*76d0*/  IMAD.MOV.U32 R13, RZ, RZ, RZ ;  /* 0x000000ffff0d7224 */ /* 0x000fe200078e00ff */
[----:B------:R-:W3:Y:S01]  /*76e0*/  LDCU.64 UR6, c[0x4][0x78] ;  /* 0x01000f00ff0677ac */ /* 0x000ee20008000a00 */
[----:B-1----:R-:W1:Y:S01]  /*76f0*/  LDC.64 R2, c[0x4][R3] ;  /* 0x0100000003027b82 */ /* 0x002e620000000a00 */
[----:B------:R-:W5:Y:S01]  /*7700*/  LDCU.64 UR4, c[0x4][0x10] ;  /* 0x01000200ff0477ac */ /* 0x000f620008000a00 */
[----:B----4-:R-:W-:Y:S01]  /*7710*/  MOV R5, UR9 ;  /* 0x0000000900057c02 */ /* 0x010fe20008000f00 */
[----:B------:R-:W-:Y:S01]  /*7720*/  IMAD.U32 R4, RZ, RZ, UR8 ;  /* 0x00000008ff047e24 */ /* 0x000fe2000f8e00ff */
[----:B---3--:R-:W-:Y:S01]  /*7730*/  MOV R7, UR7 ;  /* 0x0000000700077c02 */ /* 0x008fe20008000f00 */
[----:B------:R-:W-:Y:S01]  /*7740*/  IMAD.U32 R6, RZ, RZ, UR6 ;  /* 0x00000006ff067e24 */ /* 0x000fe2000f8e00ff */
[----:B-----5:R-:W-:Y:S01]  /*7750*/  MOV R11, UR5 ;  /* 0x00000005000b7c02 */ /* 0x020fe20008000f00 */
[----:B------:R-:W-:Y:S02]  /*7760*/  IMAD.U32 R10, RZ, RZ, UR4 ;  /* 0x00000004ff0a7e24 */ /* 0x000fe4000f8e00ff */
[----:B------:R-:W-:Y:S07]  /*7770*/  LEPC R20, `(.L_x_126) ;  /* 0x000000001014794e */ /* 0x000fee0000000000 */
[----:B-12---:R-:W-:Y:S05]  /*7780*/  CALL.ABS.NOINC R2 ;  /* 0x0000000002007343 */ /* 0x006fea0003c00000 */
.L_x_126:
[----:B------:R-:W-:Y:S01]  /*7790*/  ISETP.NE.AND P6, PT, R58, RZ, PT ;  /* 0x000000ff3a00720c */ /* 0x000fe20003fc5270 */
[----:B------:R-:W-:Y:S05]  /*77a0*/  WARPSYNC.ALL ;  /* 0x0000000000007948 */ /* 0x000fea0003800000 */
[----:B------:R-:W-:Y:S01]  /*77b0*/  R2UR UR4, R25 ;  /* 0x00000000190472ca */ /* 0x000fe200000e0000 */
[--C-:B-1----:R-:W-:Y:S01]  /*77c0*/  HADD2.F32 R3, -RZ, R28.reuse.H0_H0 ;  /* 0x2000001cff037230 */ /* 0x102fe20000004100 */
[----:B------:R-:W-:Y:S01]  /*77d0*/  ISETP.NE.AND P0, PT, R57, RZ, PT ;  /* 0x000000ff3900720c */ /* 0x000fe20003f05270 */
[--C-:B------:R-:W-:Y:S01]  /*77e0*/  HADD2.F32 R20, -RZ, R29.reuse.H0_H0 ;  /* 0x2000001dff147230 */ /* 0x100fe20000004100 */
[----:B------:R-:W-:Y:S01]  /*77f0*/  BSSY.RECONVERGENT B0, `(.L_x_127) ;  /* 0x0000052000007945 */ /* 0x000fe20003800200 */
[----:B------:R-:W-:Y:S08]  /*7800*/  HADD2.F32 R21, -RZ, R29.H1_H1 ;  /* 0x3000001dff157230 */ /* 0x000ff00000004100 */
[----:B---3--:R-:W1:Y:S02]  /*7810*/  LDTM.16dp256bit.x4 R4, tmem[UR4+0x40] ;  /* 0x00004004000479ee */ /* 0x008e640008120000 */
[C---:B-1----:R-:W-:Y:S01]  /*7820*/  FMUL R0, R24.reuse, R4 ;  /* 0x0000000418007220 */ /* 0x042fe20000400000 */
[----:B------:R-:W-:Y:S02]  /*7830*/  HADD2.F32 R4, -RZ, R28.H1_H1 ;  /* 0x3000001cff047230 */ /* 0x000fe40000004100 */
[C---:B------:R-:W-:Y:S01]  /*7840*/  FMUL R2, R24.reuse, R5 ;  /* 0x0000000518027220 */ /* 0x040fe20000400000 */
[C---:B------:R-:W-:Y:S01]  /*7850*/  FMUL R7, R24.reuse, R7 ;  /* 0x0000000718077220 */ /* 0x040fe20000400000 */
[C---:B------:R-:W-:Y:S01]  /*7860*/  FFMA R0, R27.reuse, R3, R0 ;  /* 0x000000031b007223 */ /* 0x040fe20000000000 */
[C---:B------:R-:W-:Y:S01]  /*7870*/  FMUL R3, R24.reuse, R6 ;  /* 0x0000000618037220 */ /* 0x040fe20000400000 */
[C---:B------:R-:W-:Y:S01]  /*7880*/  FFMA R2, R27.reuse, R4, R2 ;  /* 0x000000041b027223 */ /* 0x040fe20000000002 */
[C---:B------:R-:W-:Y:S01]  /*7890*/  FMUL R4, R24.reuse, R8 ;  /* 0x0000000818047220 */ /* 0x040fe20000400000 */
[C---:B------:R-:W-:Y:S01]  /*78a0*/  FMUL R8, R24.reuse, R12 ;  /* 0x0000000c18087220 */ /* 0x040fe20000400000 */
[----:B------:R-:W-:Y:S01]  /*78b0*/  FMUL R12, R24, R16 ;  /* 0x00000010180c7220 */ /* 0x000fe20000400000 */
[C---:B------:R-:W-:Y:S01]  /*78c0*/  FFMA R3, R27.reuse, R20, R3 ;  /* 0x000000141b037223 */ /* 0x040fe20000000003 */
[----:B------:R-:W-:Y:S01]  /*78d0*/  F2FP.F16.F32.PACK_AB R32, R2, R0 ;  /* 0x000000000220723e */ /* 0x000fe200000000ff */
[--C-:B------:R-:W-:Y:S02]  /*78e0*/  HADD2.F32 R16, -RZ, R30.reuse.H0_H0 ;  /* 0x2000001eff107230 */ /* 0x100fe40000004100 */
[C---:B------:R-:W-:Y:S01]  /*78f0*/  FMUL R5, R24.reuse, R9 ;  /* 0x0000000918057220 */ /* 0x040fe20000400000 */
[----:B------:R-:W-:Y:S02]  /*7900*/  HADD2.F32 R0, -RZ, R30.H1_H1 ;  /* 0x3000001eff007230 */ /* 0x000fe40000004100 */
[C---:B------:R-:W-:Y:S01]  /*7910*/  FFMA R7, R27.reuse, R21, R7 ;  /* 0x000000151b077223 */ /* 0x040fe20000000007 */
[--C-:B------:R-:W-:Y:S02]  /*7920*/  HADD2.F32 R2, -RZ, R31.reuse.H0_H0 ;  /* 0x2000001fff027230 */ /* 0x100fe40000004100 */
[C---:B------:R-:W-:Y:S01]  /*7930*/  FMUL R6, R24.reuse, R10 ;  /* 0x0000000a18067220 */ /* 0x040fe20000400000 */
[C---:B------:R-:W-:Y:S01]  /*7940*/  FFMA R4, R27.reuse, R16, R4 ;  /* 0x000000101b047223 */ /* 0x040fe20000000004 */
[----:B------:R-:W-:Y:S01]  /*7950*/  FFMA R5, R27, R0, R5 ;  /* 0x000000001b057223 */ /* 0x000fe20000000005 */
[----:B------:R-:W-:Y:S01]  /*7960*/  F2FP.F16.F32.PACK_AB R33, R7, R3 ;  /* 0x000000030721723e */ /* 0x000fe200000000ff */
[----:B------:R-:W-:Y:S02]  /*7970*/  HADD2.F32 R16, -RZ, R31.H1_H1 ;  /* 0x3000001fff107230 */ /* 0x000fe40000004100 */
        /* <DEDUP_REMOVED lines=9> */
[C---:B------:R-:W-:Y:S01]  /*7a10*/  FFMA R8, R27.reuse, R0, R8 ;  /* 0x000000001b087223 */ /* 0x040fe20000000008 */
[C---:B------:R-:W-:Y:S01]  /*7a20*/  FFMA R9, R27.reuse, R2, R9 ;  /* 0x000000021b097223 */ /* 0x040fe20000000009 */
[----:B------:R-:W-:Y:S02]  /*7a30*/  HADD2.F32 R0, -RZ, R37.H1_H1 ;  /* 0x30000025ff007230 */ /* 0x000fe40000004100 */
[----:B------:R-:W-:Y:S01]  /*7a40*/  FFMA R10, R27, R3, R10 ;  /* 0x000000031b0a7223 */ /* 0x000fe2000000000a */
[----:B------:R-:W-:Y:S01]  /*7a50*/  F2FP.F16.F32.PACK_AB R35, R11, R6 ;  /* 0x000000060b23723e */ /* 0x000fe200000000ff */
[C---:B------:R-:W-:Y:S01]  /*7a60*/  FMUL R15, R24.reuse, R15 ;  /* 0x0000000f180f7220 */ /* 0x040fe20000400000 */
[--C-:B------:R-:W-:Y:S02]  /*7a70*/  HADD2.F32 R2, -RZ, R38.reuse.H0_H0 ;  /* 0x20000026ff027230 */ /* 0x100fe40000004100 */
[C---:B------:R-:W-:Y:S01]  /*7a80*/  FMUL R13, R24.reuse, R17 ;  /* 0x00000011180d7220 */ /* 0x040fe20000400000 */
[----:B------:R-:W-:Y:S01]  /*7a90*/  HADD2.F32 R3, -RZ, R38.H1_H1 ;  /* 0x30000026ff037230 */ /* 0x000fe20000004100 */
[----:B------:R1:W-:Y:S01]  /*7aa0*/  STSM.16.M88.4 [R60+0x2200], R32 ;  /* 0x002200203c007844 */ /* 0x0003e20000000200 */
[----:B------:R-:W-:Y:S01]  /*7ab0*/  F2FP.F16.F32.PACK_AB R8, R9, R8 ;  /* 0x000000080908723e */ /* 0x000fe200000000ff */
[--C-:B------:R-:W-:Y:S02]  /*7ac0*/  HADD2.F32 R4, -RZ, R39.reuse.H0_H0 ;  /* 0x20000027ff047230 */ /* 0x100fe40000004100 */
[C---:B------:R-:W-:Y:S01]  /*7ad0*/  FMUL R14, R24.reuse, R18 ;  /* 0x00000012180e7220 */ /* 0x040fe20000400000 */
[----:B------:R-:W-:Y:S02]  /*7ae0*/  HADD2.F32 R5, -RZ, R39.H1_H1 ;  /* 0x30000027ff057230 */ /* 0x000fe40000004100 */
[C---:B------:R-:W-:Y:S01]  /*7af0*/  FFMA R15, R27.reuse, R0, R15 ;  /* 0x000000001b0f7223 */ /* 0x040fe2000000000f */
[----:B------:R-:W-:Y:S01]  /*7b00*/  MOV R0, UR45 ;  /* 0x0000002d00007c02 */ /* 0x000fe20008000f00 */
        /* <DEDUP_REMOVED lines=18> */
[----:B---3--:R-:W3:Y:S01]  /*7c30*/  FENCE.VIEW.ASYNC.S ;  /* 0x00000000000073c6 */ /* 0x008ee20000000000 */
[----:B------:R-:W-:Y:S01]  /*7c40*/  @P6 PRMT R0, R65, 0x654, R0 ;  /* 0x0000065441006816 */ /* 0x000fe20000000000 */
[----:B---3--:R-:W-:Y:S06]  /*7c50*/  BAR.SYNC.DEFER_BLOCKING 0x1, 0x80 ;  /* 0x0042000000007b1d */ /* 0x008fec0000010000 */
[----:B------:R-:W-:Y:S05]  /*7c60*/  @P0 BRA `(.L_x_128) ;  /* 0x0000000000280947 */ /* 0x000fea0003800000 */
[----:B------:R-:W3:Y:S01]  /*7c70*/  LDCU.64 UR6, c[0x0][0x348] ;  /* 0x00006900ff0677ac */ /* 0x000ee20008000a00 */
[----:B------:R-:W-:Y:S02]  /*7c80*/  UIADD3 UR9, UPT, UPT, UR49, 0x40, URZ ;  /* 0x0000004031097890 */ /* 0x000fe4000fffe0ff */
[----:B------:R-:W-:Y:S01]  /*7c90*/  UIADD3 UR8, UPT, UPT, UR44, 0x2200, URZ ;  /* 0x000022002c087890 */ /* 0x000fe2000fffe0ff */
[----:B------:R-:W-:Y:S01]  /*7ca0*/  UMOV UR10, UR50 ;  /* 0x00000032000a7c82 */ /* 0x000fe20008000000 */
[----:B------:R-:W-:Y:S01]  /*7cb0*/  UMOV UR11, UR36 ;  /* 0x00000024000b7c82 */ /* 0x000fe20008000000 */
[----:B---3--:R-:W-:Y:S04]  /*7cc0*/  UIADD3 UR4, UP0, UPT, UR6, 0x680, URZ ;  /* 0x0000068006047890 */ /* 0x008fe8000ff1e0ff */
[----:B------:R-:W-:Y:S09]  /*7cd0*/  UIADD3.X UR5, UPT, UPT, URZ, UR7, URZ, UP0, !UPT ;  /* 0x00000007ff057290 */ /* 0x000ff200087fe4ff */
[----:B------:R3:W-:Y:S01]  /*7ce0*/  UTMASTG.3D [UR8], [UR4] ;  /* 0x00000008040073b5 */ /* 0x0007e20008010000 */
[----:B------:R0:W-:Y:S01]  /*7cf0*/  UTMACMDFLUSH ;  /* 0x00000000000079b7 */ /* 0x0001e20000000000 */
[----:B---3--:R-:W-:Y:S04]  /*7d00*/  DEPBAR.LE SB0, 0x1 ;  /* 0x000080400000791a */ /* 0x008fe80000000000 */
.L_x_128:
[----:B------:R-:W-:Y:S05]  /*7d10*/  BSYNC.RECONVERGENT B0 ;  /* 0x0000000000007941 */ /* 0x000fea0003800200 */
.L_x_127:
        /* <DEDUP_REMOVED lines=8> */
[----:B---3--:R-:W-:Y:S06]  /*7da0*/  @!P6 BRA `(.L_x_130) ;  /* 0x000000000040e947 */ /* 0x008fec0003800000 */
        /* <DEDUP_REMOVED lines=8> */
[----:B------:R-:W3:Y:S02]  /*7e30*/  SYNCS.PHASECHK.TRANS64.TRYWAIT P0, [R3+URZ+0x80], R0 ;  /* 0x00008000030075a7 */ /* 0x000ee400080011ff */
[----:B---3--:R-:W-:Y:S05]  /*7e40*/  @!P0 BRA `(.L_x_133) ;  /* 0x0000001400ec8947 */ /* 0x008fea0003800000 */
.L_x_132:
[----:B------:R-:W-:Y:S05]  /*7e50*/  BSYNC B0 ;  /* 0x0000000000007941 */ /* 0x000fea0003800000 */
.L_x_131:
[----:B------:R-:W-:Y:S11]  /*7e60*/  ISETP.NE.AND P0, PT, R64, RZ, PT ;  /* 0x000000ff4000720c */ /* 0x000ff60003f05270 */
[----:B------:R-:W-:Y:S02]  /*7e70*/  @!UPT UIADD3 URZ, UPT, UPT, URZ, URZ, URZ ;  /* 0x000000fffffff290 */ /* 0x000fe4000fffe0ff */
[----:B------:R-:W-:Y:S05]  /*7e80*/  @P0 WARPSYNC.ALL ;  /* 0x0000000000000948 */ /* 0x000fea0003800000 */
[----:B------:R4:W1:Y:S04]  /*7e90*/  @P0 LDSM.16.M88.4 R28, [R61+UR44+0x200] ;  /* 0x0002002c3d1c083b */ /* 0x0008680008000200 */
[----:B------:R4:W1:Y:S02]  /*7ea0*/  @P0 LDSM.16.M88.4 R36, [R2+0x200] ;  /* 0x000200000224083b */ /* 0x0008640000000200 */
.L_x_130:
[----:B------:R-:W-:Y:S05]  /*7eb0*/  BSYNC B1 ;  /* 0x0000000000017941 */ /* 0x000fea0003800000 */
.L_x_129:
[----:B---3--:R-:W-:Y:S05]  /*7ec0*/  VIADD R0, R25, 0x60 ;  /* 0x0000006019007836 */ /* 0x008fea0000000000 */
[----:B------:R-:W-:Y:S04]  /*7ed0*/  SHF.R.U32.HI R0, RZ, 0x15, R0 ;  /* 0x00000015ff007819 */ /* 0x000fe80000011600 */
[----:B------:R-:W-:Y:S11]  /*7ee0*/  LOP3.LUT P0, RZ, R0, 0x3, R46, 0x48, !PT ;  /* 0x0000000300ff7812 */ /* 0x000ff6000780482e */
[----:B------:R-:W-:Y:S02]  /*7ef0*/  @!UPT UIADD3 URZ, UPT, UPT, URZ, URZ, URZ ;  /* 0x000000fffffff290 */ /* 0x000fe4000fffe0ff */
[----:B------:R-:W-:Y:S05]  /*7f00*/  @!P0 BRA `(.L_x_134) ;  /* 0x0000000000408947 */ /* 0x000fea0003800000 */
[----:B------:R-:W3:Y:S01]  /*7f10*/  LDCU.64 UR8, c[0x4][0x70] ;  /* 0x01000e00ff0877ac */ /* 0x000ee20008000a00 */
[----:B------:R-:W-:Y:S01]  /*7f20*/  MOV R3, 0x0 ;  /* 0x0000000000037802 */ /* 0x000fe20000000f00 */
[----:B------:R-:W-:Y:S02]  /*7f30*/  HFMA2 R12, -RZ, RZ, 0, 5.9604644775390625e-08 ;  /* 0x00000001ff0c7431 */ /* 0x000fe400000001ff */
[----:B-1----:R-:W-:Y:S02]  /*7f40*/  IMAD.MOV.U32 R8, RZ, RZ, 0x192 ;  /* 0x00000192ff087424 */ /* 0x002fe400078e00ff */
[----:B------:R-:W-:Y:S01]  /*7f50*/  IMAD.MOV.U32 R13, RZ, RZ, RZ ;  /* 0x000000ffff0d7224 */ /* 0x000fe200078e00ff */
[----:B------:R-:W1:Y:S01]  /*7f60*/  LDCU.64 UR6, c[0x4][0x78] ;  /* 0x01000f00ff0677ac */ /* 0x000e620008000a00 */
[----:B----4-:R-:W4:Y:S01]  /*7f70*/  LDC.64 R2, c[0x4][R3] ;  /* 0x0100000003027b82 */ /* 0x010f220000000a00 */
        /* <DEDUP_REMOVED lines=9> */
.L_x_134:
[----:B------:R-:W-:Y:S01]  /*8010*/  ISETP.NE.AND P0, PT, R57, RZ, PT ;  /* 0x000000ff3900720c */ /* 0x000fe20003f05270 */
[----:B------:R-:W-:Y:S05]  /*8020*/  WARPSYNC.ALL ;  /* 0x0000000000007948 */ /* 0x000fea0003800000 */
[----:B------:R-:W-:Y:S01]  /*8030*/  R2UR UR4, R25 ;  /* 0x00000000190472ca */ /* 0x000fe200000e0000 */
[----:B------:R-:W3:Y:S01]  /*8040*/  S2UR UR5, SR_CgaCtaId ;  /* 0x00000000000579c3 */ /* 0x000ee20000008800 */
[--C-:B-1----:R-:W-:Y:S01]  /*8050*/  HADD2.F32 R0, -RZ, R28.reuse.H0_H0 ;  /* 0x2000001cff007230 */ /* 0x102fe20000004100 */
[----:B------:R-:W-:Y:S01]  /*8060*/  BSSY.RECONVERGENT B0, `(.L_x_135) ;  /* 0x0000052000007945 */ /* 0x000fe20003800200 */
[----:B----4-:R-:W-:Y:S02]  /*8070*/  HADD2.F32 R2, -RZ, R28.H1_H1 ;  /* 0x3000001cff027230 */ /* 0x010fe40000004100 */
[--C-:B------:R-:W-:Y:S02]  /*8080*/  HADD2.F32 R3, -RZ, R29.reuse.H0_H0 ;  /* 0x2000001dff037230 */ /* 0x100fe40000004100 */
[----:B------:R-:W-:Y:S02]  /*8090*/  HADD2.F32 R20, -RZ, R29.H1_H1 ;  /* 0x3000001dff147230 */ /* 0x000fe40000004100 */
[--C-:B------:R-:W-:Y:S02]  /*80a0*/  HADD2.F32 R21, -RZ, R30.reuse.H0_H0 ;  /* 0x2000001eff157230 */ /* 0x100fe40000004100 */
[----:B------:R-:W-:Y:S01]  /*80b0*/  HADD2.F32 R25, -RZ, R30.H1_H1 ;  /* 0x3000001eff197230 */ /* 0x000fe20000004100 */
[----:B------:R-:W1:Y:S01]  /*80c0*/  LDTM.16dp256bit.x4 R4, tmem[UR4+0x60] ;  /* 0x00006004000479ee */ /* 0x000e620008120000 */
[----:B------:R-:W-:Y:S01]  /*80d0*/  R2UR UR4, R26 ;  /* 0x000000001a0472ca */ /* 0x000fe200000e0000 */
[----:B------:R-:W-:Y:S01]  /*80e0*/  NOP ;  /* 0x0000000000007918 */ /* 0x000fe20000000000 */
[--C-:B------:R-:W-:Y:S02]  /*80f0*/  HADD2.F32 R26, -RZ, R31.reuse.H0_H0 ;  /* 0x2000001fff1a7230 */ /* 0x100fe40000004100 */
[----:B------:R-:W-:Y:S02]  /*8100*/  HADD2.F32 R28, -RZ, R31.H1_H1 ;  /* 0x3000001fff1c7230 */ /* 0x000fe40000004100 */
[--C-:B------:R-:W-:Y:S02]  /*8110*/  HADD2.F32 R29, -RZ, R36.reuse.H0_H0 ;  /* 0x20000024ff1d7230 */ /* 0x100fe40000004100 */
[----:B------:R-:W-:Y:S02]  /*8120*/  HADD2.F32 R30, -RZ, R36.H1_H1 ;  /* 0x30000024ff1e7230 */ /* 0x000fe40000004100 */
[--C-:B------:R-:W-:Y:S02]  /*8130*/  HADD2.F32 R31, -RZ, R37.reuse.H0_H0 ;  /* 0x20000025ff1f7230 */ /* 0x100fe40000004100 */
[----:B------:R-:W-:Y:S01]  /*8140*/  HADD2.F32 R32, -RZ, R37.H1_H1 ;  /* 0x30000025ff207230 */ /* 0x000fe20000004100 */
[----:B------:R-:W-:Y:S01]  /*8150*/  UIADD3 UR4, UPT, UPT, UR4, 0x110, URZ ;  /* 0x0000011004047890 */ /* 0x000fe2000fffe0ff */
[--C-:B------:R-:W-:Y:S02]  /*8160*/  HADD2.F32 R33, -RZ, R38.reuse.H0_H0 ;  /* 0x20000026ff217230 */ /* 0x100fe40000004100 */
[----:B------:R-:W-:Y:S02]  /*8170*/  HADD2.F32 R34, -RZ, R38.H1_H1 ;  /* 0x30000026ff227230 */ /* 0x000fe40000004100 */
[--C-:B------:R-:W-:Y:S02]  /*8180*/  HADD2.F32 R35, -RZ, R39.reuse.H0_H0 ;  /* 0x20000027ff237230 */ /* 0x100fe40000004100 */
[----:B------:R-:W-:Y:S02]  /*8190*/  HADD2.F32 R36, -RZ, R39.H1_H1 ;  /* 0x30000027ff247230 */ /* 0x000fe40000004100 */
[C---:B-1----:R-:W-:Y:S01]  /*81a0*/  FMUL R4, R24.reuse, R4 ;  /* 0x0000000418047220 */ /* 0x042fe20000400000 */
[----:B---3--:R-:W-:Y:S01]  /*81b0*/  UPRMT UR4, UR5, 0x654, UR4 ;  /* 0x0000065405047896 */ /* 0x008fe20008000004 */
[C---:B------:R-:W-:Y:S01]  /*81c0*/  FMUL R5, R24.reuse, R5 ;  /* 0x0000000518057220 */ /* 0x040fe20000400000 */
[C---:B------:R-:W-:Y:S01]  /*81d0*/  FMUL R6, R24.reuse, R6 ;  /* 0x0000000618067220 */ /* 0x040fe20000400000 */
[C---:B------:R-:W-:Y:S01]  /*81e0*/  FFMA R4, R27.reuse, R0, R4 ;  /* 0x000000001b047223 */ /* 0x040fe20000000004 */
[C---:B------:R-:W-:Y:S01]  /*81f0*/  FMUL R7, R24.reuse, R7 ;  /* 0x0000000718077220 */ /* 0x040fe20000400000 */
[C---:B------:R-:W-:Y:S01]  /*8200*/  FFMA R5, R27.reuse, R2, R5 ;  /* 0x000000021b057223 */ /* 0x040fe20000000005 */
[C---:B------:R-:W-:Y:S01]  /*8210*/  FFMA R6, R27.reuse, R3, R6 ;  /* 0x000000031b067223 */ /* 0x040fe20000000006 */
[C---:B------:R-:W-:Y:S01]  /*8220*/  FMUL R8, R24.reuse, R8 ;  /* 0x0000000818087220 */ /* 0x040fe20000400000 */
[----:B------:R-:W-:Y:S01]  /*8230*/  FFMA R7, R27, R20, R7 ;  /* 0x000000141b077223 */ /* 0x000fe20000000007 */
[----:B------:R-:W-:Y:S01]  /*8240*/  SYNCS.ARRIVE.TRANS64.RED.A1T0 RZ, [UR4], RZ ;  /* 0x000000ffffff79a7 */ /* 0x000fe20008100404 */
[----:B------:R-:W-:Y:S01]  /*8250*/  F2FP.F16.F32.PACK_AB R4, R5, R4 ;  /* 0x000000040504723e */ /* 0x000fe200000000ff */
[----:B------:R-:W-:Y:S01]  /*8260*/  FFMA R8, R27, R21, R8 ;  /* 0x000000151b087223 */ /* 0x000fe20000000008 */
[C---:B------:R-:W-:Y:S01]  /*8270*/  FMUL R9, R24.reuse, R9 ;  /* 0x0000000918097220 */ /* 0x040fe20000400000 */
[----:B------:R-:W-:Y:S01]  /*8280*/  F2FP.F16.F32.PACK_AB R5, R7, R6 ;  /* 0x000000060705723e */ /* 0x000fe200000000ff */
[C---:B------:R-:W-:Y:S01]  /*8290*/  FMUL R0, R24.reuse, R10 ;  /* 0x0000000a18007220 */ /* 0x040fe20000400000 */
[C---:B------:R-:W-:Y:S01]  /*82a0*/  FMUL R2, R24.reuse, R11 ;  /* 0x0000000b18027220 */ /* 0x040fe20000400000 */
[C---:B------:R-:W-:Y:S01]  /*82b0*/  FMUL R3, R24.reuse, R12 ;  /* 0x0000000c18037220 */ /* 0x040fe20000400000 */
[C---:B------:R-:W-:Y:S01]  /*82c0*/  FFMA R9, R27.reuse, R25, R9 ;  /* 0x000000191b097223 */ /* 0x040fe20000000009 */
[C---:B------:R-:W-:Y:S01]  /*82d0*/  FMUL R10, R24.reuse, R13 ;  /* 0x0000000d180a7220 */ /* 0x040fe20000400000 */
[C---:B------:R-:W-:Y:S01]  /*82e0*/  FFMA R0, R27.reuse, R26, R0 ;  /* 0x0000001a1b007223 */ /* 0x040fe20000000000 */
[C---:B------:R-:W-:Y:S01]  /*82f0*/  FMUL R11, R24.reuse, R14 ;  /* 0x0000000e180b7220 */ /* 0x040fe20000400000 */
[C---:B------:R-:W-:Y:S01]  /*8300*/  FFMA R2, R27.reuse, R28, R2 ;  /* 0x0000001c1b027223 */ /* 0x040fe20000000002 */
[C---:B------:R-:W-:Y:S01]  /*8310*/  FMUL R15, R24.reuse, R15 ;  /* 0x0000000f180f7220 */ /* 0x040fe20000400000 */
[C---:B------:R-:W-:Y:S01]  /*8320*/  FMUL R12, R24.reuse, R16 ;  /* 0x00000010180c7220 */ /* 0x040fe20000400000 */
[C---:B------:R-:W-:Y:S01]  /*8330*/  FFMA R3, R27.reuse, R29, R3 ;  /* 0x0000001d1b037223 */ /* 0x040fe20000000003 */
[C---:B------:R-:W-:Y:S01]  /*8340*/  FMUL R13, R24.reuse, R17 ;  /* 0x00000011180d7220 */ /* 0x040fe20000400000 */
[C---:B------:R-:W-:Y:S01]  /*8350*/  FFMA R10, R27.reuse, R30, R10 ;  /* 0x0000001e1b0a7223 */ /* 0x040fe2000000000a */
[C---:B------:R-:W-:Y:S01]  /*8360*/  FMUL R14, R24.reuse, R18 ;  /* 0x00000012180e7220 */ /* 0x040fe20000400000 */
[C---:B------:R-:W-:Y:S01]  /*8370*/  FFMA R11, R27.reuse, R31, R11 ;  /* 0x0000001f1b0b7223 */ /* 0x040fe2000000000b */
        /* <DEDUP_REMOVED lines=32> */
.L_x_136:
[----:B------:R-:W-:Y:S05]  /*8580*/  BSYNC.RECONVERGENT B0 ;  /* 0x0000000000007941 */ /* 0x000fea0003800200 */
.L_x_135:
[----:B------:R-:W-:Y:S01]  /*8590*/  BAR.SYNC.DEFER_BLOCKING 0x1, 0x80 ;  /* 0x0042000000007b1d */ /* 0x000fe20000010000 */
[----:B------:R-:W-:Y:S01]  /*85a0*/  UISETP.NE.AND UP0, UPT, UR47, -0x4, UPT ;  /* 0xfffffffc2f00788c */ /* 0x000fe2000bf05270 */
[----:B------:R-:W-:Y:S08]  /*85b0*/  IADD3 R22, PT, PT, R22, 0x1, RZ ;  /* 0x0000000116167810 */ /* 0x000ff00007ffe0ff */
[----:B------:R-:W-:Y:S05]  /*85c0*/  BRA.U !UP0, `(.L_x_137) ;  /* 0x0000000108247547 */ /* 0x000fea000b800000 */
[----:B------:R-:W-:Y:S01]  /*85d0*/  ISETP.NE.AND P0, PT, R58, RZ, PT ;  /* 0x000000ff3a00720c */ /* 0x000fe20003f05270 */
[----:B------:R-:W-:Y:S01]  /*85e0*/  IMAD.U32 R0, RZ, RZ, UR46 ;  /* 0x0000002eff007e24 */ /* 0x000fe2000f8e00ff */
[----:B------:R-:W-:Y:S04]  /*85f0*/  UIADD3 UR4, UPT, UPT, UR46, 0x1, URZ ;  /* 0x000000012e047890 */ /* 0x000fe8000fffe0ff */
[----:B------:R-:W-:Y:S04]  /*8600*/  UISETP.NE.AND UP0, UPT, UR4, 0x4, UPT ;  /* 0x000000040400788c */ /* 0x000fe8000bf05270 */
[----:B------:R-:W-:Y:S03]  /*8610*/  USEL UR46, UR4, URZ, UP0 ;  /* 0x000000ff042e7287 */ /* 0x000fe60008000000 */
[----:B------:R-:W-:Y:S05]  /*8620*/  @P0 LEA R0, R0, UR44, 0x3 ;  /* 0x0000002c00000c11 */ /* 0x000fea000f8e18ff */
[----:B------:R-:W-:Y:S05]  /*8630*/  @P0 VIADD R0, R0, 0xa0 ;  /* 0x000000a000000836 */ /* 0x000fea0000000000 */
[----:B------:R-:W-:Y:S04]  /*8640*/  @P0 PRMT R0, R65, 0x654, R0 ;  /* 0x0000065441000816 */ /* 0x000fe80000000000 */
[----:B------:R3:W-:Y:S03]  /*8650*/  @P0 SYNCS.ARRIVE.TRANS64.RED.A1T0 RZ, [R0+URZ], RZ ;  /* 0x000000ff00ff09a7 */ /* 0x0007e600081004ff */
.L_x_137:
[----:B------:R-:W-:Y:S01]  /*8660*/  R2UR UR5, R47 ;  /* 0x000000002f0572ca */ /* 0x000fe200000e0000 */
[----:B------:R-:W-:Y:S01]  /*8670*/  UISETP.NE.AND UP0, UPT, UR61, URZ, UPT ;  /* 0x000000ff3d00728c */ /* 0x000fe2000bf05270 */
[----:B------:R-:W-:Y:S01]  /*8680*/  R2UR UR4, R48 ;  /* 0x00000000300472ca */ /* 0x000fe200000e0000 */
[----:B------:R-:W-:Y:S01]  /*8690*/  UIADD3 UR47, UPT, UPT, UR47, 0x4, URZ ;  /* 0x000000042f2f7890 */ /* 0x000fe2000fffe0ff */
[----:B------:R-:W-:Y:S01]  /*86a0*/  ISETP.NE.AND P0, PT, R52, 0x2, PT ;  /* 0x000000023400780c */ /* 0x000fe20003f05270 */
[----:B------:R-:W-:Y:S01]  /*86b0*/  UMOV UR36, UR60 ;  /* 0x0000003c00247c82 */ /* 0x000fe20008000000 */
[----:B------:R-:W-:Y:S02]  /*86c0*/  ISETP.NE.AND P1, PT, R22, 0x4, PT ;  /* 0x000000041600780c */ /* 0x000fe40003f25270 */
[----:B------:R-:W-:Y:S02]  /*86d0*/  SEL R2, RZ, 0x1, P0 ;  /* 0x00000001ff027807 */ /* 0x000fe40000000000 */
[----:B---3--:R-:W-:Y:S02]  /*86e0*/  SEL R0, RZ, 0x1, P1 ;  /* 0x00000001ff007807 */ /* 0x008fe40000800000 */
[----:B------:R-:W-:Y:S01]  /*86f0*/  LOP3.LUT R53, R53, R2, RZ, 0x3c, !PT ;  /* 0x0000000235357212 */ /* 0x000fe200078e3cff */
[----:B------:R-:W-:Y:S01]  /*8700*/  UIADD3 UR20, UPT, UPT, UR37, UR5, URZ ;  /* 0x0000000525147290 */ /* 0x000fe2000fffe0ff */
[----:B------:R-:W-:Y:S01]  /*8710*/  LOP3.LUT R54, R54, R0, RZ, 0x3c, !PT ;  /* 0x0000000036367212 */ /* 0x000fe200078e3cff */
[----:B------:R-:W-:Y:S01]  /*8720*/  UIADD3 UR16, UPT, UPT, UR38, UR4, URZ ;  /* 0x0000000426107290 */ /* 0x000fe2000fffe0ff */
[----:B------:R-:W-:Y:S02]  /*8730*/  SEL R52, R52, RZ, P0 ;  /* 0x000000ff34347207 */ /* 0x000fe40000000000 */
[----:B------:R-:W-:Y:S01]  /*8740*/  SEL R22, R22, RZ, P1 ;  /* 0x000000ff16167207 */ /* 0x000fe20000800000 */
[----:B------:R-:W-:Y:S08]  /*8750*/  BRA.U UP0, `(.L_x_138) ;  /* 0xffffffcd00b07547 */ /* 0x000ff0000b83ffff */
[----:B------:R-:W-:-:S13]  /*8760*/  R2UR UR4, R49 ;  /* 0x00000000310472ca */ /* 0x000fda00000e0000 */
[----:B------:R-:W-:-:S09]  /*8770*/  UISETP.NE.AND UP0, UPT, UR4, URZ, UPT ;  /* 0x000000ff0400728c */ /* 0x000fd2000bf05270 */
[----:B------:R-:W-:Y:S05]  /*8780*/  BRA.U !UP0, `(.L_x_139) ;  /* 0x0000000108487547 */ /* 0x000fea000b800000 */
[----:B------:R-:W3:Y:S02]  /*8790*/  LDCU.64 UR4, c[0x0][0x890] ;  /* 0x00011200ff0477ac */ /* 0x000ee40008000a00 */
[----:B---3--:R-:W-:-:S04]  /*87a0*/  UISETP.NE.U32.AND UP0, UPT, UR4, URZ, UPT ;  /* 0x000000ff0400728c */ /* 0x008fc8000bf05070 */
[----:B------:R-:W-:-:S09]  /*87b0*/  UISETP.NE.AND.EX UP0, UPT, UR5, URZ, UPT, UP0 ;  /* 0x000000ff0500728c */ /* 0x000fd2000bf05300 */
[----:B------:R-:W-:Y:S05]  /*87c0*/  BRA.U UP0, `(.L_x_140) ;  /* 0x00000001000c7547 */ /* 0x000fea000b800000 */
[----:B------:R-:W-:-:S13]  /*87d0*/  FSETP.NEU.AND P0, PT, R27, RZ, PT ;  /* 0x000000ff1b00720b */ /* 0x000fda0003f0d000 */
[----:B------:R-:W-:Y:S05]  /*87e0*/  @!P0 EXIT ;  /* 0x000000000000894d */ /* 0x000fea0003800000 */
[----:B------:R-:W-:Y:S05]  /*87f0*/  BRA `(.L_x_139) ;  /* 0x00000000002c7947 */ /* 0x000fea0003800000 */
.L_x_140:
[----:B------:R-:W-:Y:S01]  /*8800*/  ISETP.NE.AND P0, PT, R51, RZ, PT ;  /* 0x000000ff3300720c */ /* 0x000fe20003f05270 */
[----:B------:R-:W-:-:S12]  /*8810*/  BSSY.RECONVERGENT B0, `(.L_x_139) ;  /* 0x0000009000007945 */ /* 0x000fd80003800200 */
[----:B------:R-:W-:Y:S05]  /*8820*/  @P0 BRA `(.L_x_141) ;  /* 0x0000000000140947 */ /* 0x000fea0003800000 */
[----:B------:R-:W3:Y:S02]  /*8830*/  LDCU.64 UR4, c[0x0][0x888] ;  /* 0x00011100ff0477ac */ /* 0x000ee40008000a00 */
[----:B---3--:R-:W-:-:S04]  /*8840*/  ISETP.NE.U32.AND P0, PT, RZ, UR4, PT ;  /* 0x00000004ff007c0c */ /* 0x008fc8000bf05070 */
[----:B------:R-:W-:-:S13]  /*8850*/  ISETP.NE.AND.EX P0, PT, RZ, UR5, PT, P0 ;  /* 0x00000005ff007c0c */ /* 0x000fda000bf05300 */
[----:B------:R-:W-:Y:S05]  /*8860*/  @!P0 EXIT ;  /* 0x000000000000894d */ /* 0x000fea0003800000 */
[----:B------:R-:W-:Y:S05]  /*8870*/  BRA `(.L_x_142) ;  /* 0x0000000000087947 */ /* 0x000fea0003800000 */
.L_x_141:
[----:B------:R-:W-:-:S13]  /*8880*/  FSETP.NEU.AND P0, PT, R27, RZ, PT ;  /* 0x000000ff1b00720b */ /* 0x000fda0003f0d000 */
[----:B------:R-:W-:Y:S05]  /*8890*/  @!P0 EXIT ;  /* 0x000000000000894d */ /* 0x000fea0003800000 */
.L_x_142:
[----:B------:R-:W-:Y:S05]  /*88a0*/  BSYNC.RECONVERGENT B0 ;  /* 0x0000000000007941 */ /* 0x000fea0003800200 */
.L_x_139:
[----:B------:R-:W3:Y:S01]  /*88b0*/  S2UR UR5, SR_CgaCtaId ;  /* 0x00000000000579c3 */ /* 0x000ee20000008800 */
[----:B------:R-:W-:Y:S01]  /*88c0*/  ULEA UR4, UR46, UR44, 0x3 ;  /* 0x0000002c2e047291 */ /* 0x000fe2000f8e18ff */
[----:B------:R-:W-:-:S04]  /*88d0*/  DEPBAR.LE SB0, 0x0 ;  /* 0x000080000000791a */ /* 0x000fc80000000000 */
[----:B------:R-:W-:-:S04]  /*88e0*/  UIADD3 UR4, UPT, UPT, UR4, 0xa0, URZ ;  /* 0x000000a004047890 */ /* 0x000fc8000fffe0ff */
[----:B---3--:R-:W-:-:S09]  /*88f0*/  UPRMT UR4, UR5, 0x654, UR4 ;  /* 0x0000065405047896 */ /* 0x008fd20008000004 */
[----:B------:R-:W-:Y:S01]  /*8900*/  SYNCS.ARRIVE.TRANS64.RED.A1T0 RZ, [UR4], RZ ;  /* 0x000000ffffff79a7 */ /* 0x000fe20008100404 */
[----:B------:R-:W-:Y:S05]  /*8910*/  EXIT ;  /* 0x000000000000794d */ /* 0x000fea0003800000 */
.L_x_25:
[----:B--2---:R2:W3:Y:S02]  /*8920*/  SYNCS.PHASECHK.TRANS64.TRYWAIT P0, [R0+URZ+0x140], R2 ;  /* 0x00014002000075a7 */ /* 0x0044e400080011ff */
[----:B---3--:R-:W-:Y:S05]  /*8930*/  @!P0 NANOSLEEP.SYNCS 0x989680 ;  /* 0x009896800000895d */ /* 0x008fea0003900000 */
[----:B------:R-:W3:Y:S02]  /*8940*/  @!P0 SYNCS.PHASECHK.TRANS64 P0, [R0+URZ+0x140], R2 ;  /* 0x00014002000085a7 */ /* 0x000ee400080010ff */
[----:B---3--:R-:W-:Y:S05]  /*8950*/  @!P0 BRA `(.L_x_25) ;  /* 0xfffffffc00f08947 */ /* 0x008fea000383ffff */
[----:B------:R-:W-:Y:S05]  /*8960*/  BRA `(.L_x_143) ;  /* 0xffffff90002c7947 */ /* 0x000fea000383ffff */
.L_x_28:
[----:B--2---:R-:W-:-:S07]  /*8970*/  MOV R0, UR33 ;  /* 0x0000002100007c02 */ /* 0x004fce0008000f00 */
.L_x_144:
[----:B--2---:R2:W3:Y:S02]  /*8980*/  SYNCS.PHASECHK.TRANS64.TRYWAIT P0, [R0+URZ+0x40], R3 ;  /* 0x00004003000075a7 */ /* 0x0044e400080011ff */
[----:B---3--:R-:W-:Y:S05]  /*8990*/  @!P0 NANOSLEEP.SYNCS 0x989680 ;  /* 0x009896800000895d */ /* 0x008fea0003900000 */
[----:B------:R-:W3:Y:S02]  /*89a0*/  @!P0 SYNCS.PHASECHK.TRANS64 P0, [R0+URZ+0x40], R3 ;  /* 0x00004003000085a7 */ /* 0x000ee400080010ff */
[----:B---3--:R-:W-:Y:S05]  /*89b0*/  @!P0 BRA `(.L_x_144) ;  /* 0xfffffffc00f08947 */ /* 0x008fea000383ffff */
[----:B------:R-:W-:Y:S05]  /*89c0*/  BRA `(.L_x_27) ;  /* 0xffffff90006c7947 */ /* 0x000fea000383ffff */
.L_x_35:
[----:B-1----:R-:W-:-:S07]  /*89d0*/  MOV R0, UR17 ;  /* 0x0000001100007c02 */ /* 0x002fce0008000f00 */
.L_x_145:
[----:B-1----:R1:W2:Y:S02]  /*89e0*/  SYNCS.PHASECHK.TRANS64.TRYWAIT P0, [R0+URZ+0x40], R3 ;  /* 0x00004003000075a7 */ /* 0x0022a400080011ff */
[----:B--2---:R-:W-:Y:S05]  /*89f0*/  @!P0 NANOSLEEP.SYNCS 0x989680 ;  /* 0x009896800000895d */ /* 0x004fea0003900000 */
[----:B------:R-:W2:Y:S02]  /*8a00*/  @!P0 SYNCS.PHASECHK.TRANS64 P0, [R0+URZ+0x40], R3 ;  /* 0x00004003000085a7 */ /* 0x000ea400080010ff */
[----:B--2---:R-:W-:Y:S05]  /*8a10*/  @!P0 BRA `(.L_x_145) ;  /* 0xfffffffc00f08947 */ /* 0x004fea000383ffff */
[----:B------:R-:W-:Y:S05]  /*8a20*/  BRA `(.L_x_34) ;  /* 0xffffff94002c7947 */ /* 0x000fea000383ffff */
.L_x_40:
[----:B-1----:R1:W2:Y:S02]  /*8a30*/  SYNCS.PHASECHK.TRANS64.TRYWAIT P0, [R3+URZ+0xd0], R0 ;  /* 0x0000d000030075a7 */ /* 0x0022a400080011ff */
[----:B--2---:R-:W-:Y:S05]  /*8a40*/  @!P0 NANOSLEEP.SYNCS 0x989680 ;  /* 0x009896800000895d */ /* 0x004fea0003900000 */
[----:B------:R-:W2:Y:S02]  /*8a50*/  @!P0 SYNCS.PHASECHK.TRANS64 P0, [R3+URZ+0xd0], R0 ;  /* 0x0000d000030085a7 */ /* 0x000ea400080010ff */
[----:B--2---:R-:W-:Y:S05]  /*8a60*/  @!P0 BRA `(.L_x_40) ;  /* 0xfffffffc00f08947 */ /* 0x004fea000383ffff */
[----:B------:R-:W-:Y:S05]  /*8a70*/  BRA `(.L_x_146) ;  /* 0xffffff9400cc7947 */ /* 0x000fea000383ffff */
.L_x_44:
[----:B------:R-:W-:-:S07]  /*8a80*/  MOV R0, UR4 ;  /* 0x0000000400007c02 */ /* 0x000fce0008000f00 */
.L_x_147:
[----:B-1----:R1:W2:Y:S02]  /*8a90*/  SYNCS.PHASECHK.TRANS64.TRYWAIT P0, [R0+URZ], R2 ;  /* 0x00000002000075a7 */ /* 0x0022a400080011ff */
[----:B--2---:R-:W-:Y:S05]  /*8aa0*/  @!P0 NANOSLEEP.SYNCS 0x989680 ;  /* 0x009896800000895d */ /* 0x004fea0003900000 */
[----:B------:R-:W2:Y:S02]  /*8ab0*/  @!P0 SYNCS.PHASECHK.TRANS64 P0, [R0+URZ], R2 ;  /* 0x00000002000085a7 */ /* 0x000ea400080010ff */
[----:B--2---:R-:W-:Y:S05]  /*8ac0*/  @!P0 BRA `(.L_x_147) ;  /* 0xfffffffc00f08947 */ /* 0x004fea000383ffff */
[----:B------:R-:W-:Y:S05]  /*8ad0*/  BRA `(.L_x_148) ;  /* 0xffffff9c00787947 */ /* 0x000fea000383ffff */
.L_x_45:
[----:B------:R-:W-:-:S07]  /*8ae0*/  MOV R0, UR5 ;  /* 0x0000000500007c02 */ /* 0x000fce0008000f00 */
.L_x_149:
[----:B-1----:R1:W2:Y:S02]  /*8af0*/  SYNCS.PHASECHK.TRANS64.TRYWAIT P0, [R0+URZ], R3 ;  /* 0x00000003000075a7 */ /* 0x0022a400080011ff */
[----:B--2---:R-:W-:Y:S05]  /*8b00*/  @!P0 NANOSLEEP.SYNCS 0x989680 ;  /* 0x009896800000895d */ /* 0x004fea0003900000 */
[----:B------:R-:W2:Y:S02]  /*8b10*/  @!P0 SYNCS.PHASECHK.TRANS64 P0, [R0+URZ], R3 ;  /* 0x00000003000085a7 */ /* 0x000ea400080010ff */
[----:B--2---:R-:W-:Y:S05]  /*8b20*/  @!P0 BRA `(.L_x_149) ;  /* 0xfffffffc00f08947 */ /* 0x004fea000383ffff */
[----:B------:R-:W-:Y:S05]  /*8b30*/  BRA `(.L_x_150) ;  /* 0xffffff9c00847947 */ /* 0x000fea000383ffff */
.L_x_46:
[----:B------:R-:W-:-:S07]  /*8b40*/  MOV R0, UR5 ;  /* 0x0000000500007c02 */ /* 0x000fce0008000f00 */
.L_x_151:
[----:B-1----:R1:W2:Y:S02]  /*8b50*/  SYNCS.PHASECHK.TRANS64.TRYWAIT P0, [R0+URZ], R3 ;  /* 0x00000003000075a7 */ /* 0x0022a400080011ff */
[----:B--2---:R-:W-:Y:S05]  /*8b60*/  @!P0 NANOSLEEP.SYNCS 0x989680 ;  /* 0x009896800000895d */ /* 0x004fea0003900000 */
[----:B------:R-:W2:Y:S02]  /*8b70*/  @!P0 SYNCS.PHASECHK.TRANS64 P0, [R0+URZ], R3 ;  /* 0x00000003000085a7 */ /* 0x000ea400080010ff */
[----:B--2---:R-:W-:Y:S05]  /*8b80*/  @!P0 BRA `(.L_x_151) ;  /* 0xfffffffc00f08947 */ /* 0x004fea000383ffff */
[----:B------:R-:W-:Y:S05]  /*8b90*/  BRA `(.L_x_152) ;  /* 0xffffff9c00907947 */ /* 0x000fea000383ffff */
.L_x_47:
[----:B------:R-:W-:-:S07]  /*8ba0*/  MOV R0, UR5 ;  /* 0x0000000500007c02 */ /* 0x000fce0008000f00 */
.L_x_153:
[----:B-1----:R1:W2:Y:S02]  /*8bb0*/  SYNCS.PHASECHK.TRANS64.TRYWAIT P0, [R0+URZ], R3 ;  /* 0x00000003000075a7 */ /* 0x0022a400080011ff */
[----:B--2---:R-:W-:Y:S05]  /*8bc0*/  @!P0 NANOSLEEP.SYNCS 0x989680 ;  /* 0x009896800000895d */ /* 0x004fea0003900000 */
[----:B------:R-:W2:Y:S02]  /*8bd0*/  @!P0 SYNCS.PHASECHK.TRANS64 P0, [R0+URZ], R3 ;  /* 0x00000003000085a7 */ /* 0x000ea400080010ff */
[----:B--2---:R-:W-:Y:S05]  /*8be0*/  @!P0 BRA `(.L_x_153) ;  /* 0xfffffffc00f08947 */ /* 0x004fea000383ffff */
[----:B------:R-:W-:Y:S05]  /*8bf0*/  BRA `(.L_x_154) ;  /* 0xffffff9c009c7947 */ /* 0x000fea000383ffff */
.L_x_48:
[----:B------:R-:W-:-:S07]  /*8c00*/  MOV R0, UR5 ;  /* 0x0000000500007c02 */ /* 0x000fce0008000f00 */
.L_x_155:
[----:B-1----:R1:W2:Y:S02]  /*8c10*/  SYNCS.PHASECHK.TRANS64.TRYWAIT P0, [R0+URZ], R3 ;  /* 0x00000003000075a7 */ /* 0x0022a400080011ff */
[----:B--2---:R-:W-:Y:S05]  /*8c20*/  @!P0 NANOSLEEP.SYNCS 0x989680 ;  /* 0x009896800000895d */ /* 0x004fea0003900000 */
[----:B------:R-:W2:Y:S02]  /*8c30*/  @!P0 SYNCS.PHASECHK.TRANS64 P0, [R0+URZ], R3 ;  /* 0x00000003000085a7 */ /* 0x000ea400080010ff */
[----:B--2---:R-:W-:Y:S05]  /*8c40*/  @!P0 BRA `(.L_x_155) ;  /* 0xfffffffc00f08947 */ /* 0x004fea000383ffff */
[----:B------:R-:W-:Y:S05]  /*8c50*/  BRA `(.L_x_156) ;  /* 0xffffff9c00a87947 */ /* 0x000fea000383ffff */
.L_x_49:
[----:B------:R-:W-:-:S07]  /*8c60*/  MOV R0, UR5 ;  /* 0x0000000500007c02 */ /* 0x000fce0008000f00 */
.L_x_157:
[----:B-1----:R1:W2:Y:S02]  /*8c70*/  SYNCS.PHASECHK.TRANS64.TRYWAIT P0, [R0+URZ], R3 ;  /* 0x00000003000075a7 */ /* 0x0022a400080011ff */
[----:B--2---:R-:W-:Y:S05]  /*8c80*/  @!P0 NANOSLEEP.SYNCS 0x989680 ;  /* 0x009896800000895d */ /* 0x004fea0003900000 */
[----:B------:R-:W2:Y:S02]  /*8c90*/  @!P0 SYNCS.PHASECHK.TRANS64 P0, [R0+URZ], R3 ;  /* 0x00000003000085a7 */ /* 0x000ea400080010ff */
[----:B--2---:R-:W-:Y:S05]  /*8ca0*/  @!P0 BRA `(.L_x_157) ;  /* 0xfffffffc00f08947 */ /* 0x004fea000383ffff */
[----:B------:R-:W-:Y:S05]  /*8cb0*/  BRA `(.L_x_158) ;  /* 0xffffff9c00b47947 */ /* 0x000fea000383ffff */
.L_x_50:
[----:B------:R-:W-:-:S07]  /*8cc0*/  MOV R0, UR5 ;  /* 0x0000000500007c02 */ /* 0x000fce0008000f00 */
.L_x_159:
[----:B-1----:R1:W2:Y:S02]  /*8cd0*/  SYNCS.PHASECHK.TRANS64.TRYWAIT P0, [R0+URZ], R3 ;  /* 0x00000003000075a7 */ /* 0x0022a400080011ff */
[----:B--2---:R-:W-:Y:S05]  /*8ce0*/  @!P0 NANOSLEEP.SYNCS 0x989680 ;  /* 0x009896800000895d */ /* 0x004fea0003900000 */
[----:B------:R-:W2:Y:S02]  /*8cf0*/  @!P0 SYNCS.PHASECHK.TRANS64 P0, [R0+URZ], R3 ;  /* 0x00000003000085a7 */ /* 0x000ea400080010ff */
[----:B--2---:R-:W-:Y:S05]  /*8d00*/  @!P0 BRA `(.L_x_159) ;  /* 0xfffffffc00f08947 */ /* 0x004fea000383ffff */
[----:B------:R-:W-:Y:S05]  /*8d10*/  BRA `(.L_x_160) ;  /* 0xffffff9c00c07947 */ /* 0x000fea000383ffff */
.L_x_53:
[----:B-1----:R1:W2:Y:S02]  /*8d20*/  SYNCS.PHASECHK.TRANS64.TRYWAIT P0, [R2+URZ+0x130], R4 ;  /* 0x00013004020075a7 */ /* 0x0022a400080011ff */
[----:B--2---:R-:W-:Y:S05]  /*8d30*/  @!P0 NANOSLEEP.SYNCS 0x989680 ;  /* 0x009896800000895d */ /* 0x004fea0003900000 */
[----:B------:R-:W2:Y:S02]  /*8d40*/  @!P0 SYNCS.PHASECHK.TRANS64 P0, [R2+URZ+0x130], R4 ;  /* 0x00013004020085a7 */ /* 0x000ea400080010ff */
[----:B--2---:R-:W-:Y:S05]  /*8d50*/  @!P0 BRA `(.L_x_53) ;  /* 0xfffffffc00f08947 */ /* 0x004fea000383ffff */
[----:B------:R-:W-:Y:S05]  /*8d60*/  BRA `(.L_x_161) ;  /* 0xffffffa000247947 */ /* 0x000fea000383ffff */
.L_x_54:
[----:B------:R-:W-:-:S07]  /*8d70*/  MOV R2, UR4 ;  /* 0x0000000400027c02 */ /* 0x000fce0008000f00 */
.L_x_162:
[----:B-1----:R1:W2:Y:S02]  /*8d80*/  SYNCS.PHASECHK.TRANS64.TRYWAIT P0, [R2+URZ+0xe0], R5 ;  /* 0x0000e005020075a7 */ /* 0x0022a400080011ff */
[----:B--2---:R-:W-:Y:S05]  /*8d90*/  @!P0 NANOSLEEP.SYNCS 0x989680 ;  /* 0x009896800000895d */ /* 0x004fea0003900000 */
[----:B------:R-:W2:Y:S02]  /*8da0*/  @!P0 SYNCS.PHASECHK.TRANS64 P0, [R2+URZ+0xe0], R5 ;  /* 0x0000e005020085a7 */ /* 0x000ea400080010ff */
[----:B--2---:R-:W-:Y:S05]  /*8db0*/  @!P0 BRA `(.L_x_162) ;  /* 0xfffffffc00f08947 */ /* 0x004fea000383ffff */
[----:B------:R-:W-:Y:S05]  /*8dc0*/  BRA `(.L_x_163) ;  /* 0xffffffa000347947 */ /* 0x000fea000383ffff */
.L_x_55:
[----:B-1----:R1:W2:Y:S02]  /*8dd0*/  SYNCS.PHASECHK.TRANS64.TRYWAIT P1, [R2+URZ+0xd0], R4 ;  /* 0x0000d004020075a7 */ /* 0x0022a400080211ff */
[----:B--2---:R-:W-:Y:S05]  /*8de0*/  @!P1 NANOSLEEP.SYNCS 0x989680 ;  /* 0x009896800000995d */ /* 0x004fea0003900000 */
[----:B------:R-:W2:Y:S02]  /*8df0*/  @!P1 SYNCS.PHASECHK.TRANS64 P1, [R2+URZ+0xd0], R4 ;  /* 0x0000d004020095a7 */ /* 0x000ea400080210ff */
[----:B--2---:R-:W-:Y:S05]  /*8e00*/  @!P1 BRA `(.L_x_55) ;  /* 0xfffffffc00f09947 */ /* 0x004fea000383ffff */
[----:B------:R-:W-:Y:S05]  /*8e10*/  BRA `(.L_x_164) ;  /* 0xffffffa000647947 */ /* 0x000fea000383ffff */
.L_x_58:
[----:B------:R-:W-:-:S07]  /*8e20*/  MOV R0, UR4 ;  /* 0x0000000400007c02 */ /* 0x000fce0008000f00 */
.L_x_165:
[----:B-1----:R1:W2:Y:S02]  /*8e30*/  SYNCS.PHASECHK.TRANS64.TRYWAIT P0, [R0+URZ+0xe0], R2 ;  /* 0x0000e002000075a7 */ /* 0x0022a400080011ff */
[----:B--2---:R-:W-:Y:S05]  /*8e40*/  @!P0 NANOSLEEP.SYNCS 0x989680 ;  /* 0x009896800000895d */ /* 0x004fea0003900000 */
[----:B------:R-:W2:Y:S02]  /*8e50*/  @!P0 SYNCS.PHASECHK.TRANS64 P0, [R0+URZ+0xe0], R2 ;  /* 0x0000e002000085a7 */ /* 0x000ea400080010ff */
[----:B--2---:R-:W-:Y:S05]  /*8e60*/  @!P0 BRA `(.L_x_165) ;  /* 0xfffffffc00f08947 */ /* 0x004fea000383ffff */
[----:B------:R-:W-:Y:S05]  /*8e70*/  BRA `(.L_x_57) ;  /* 0xffffffa000b87947 */ /* 0x000fea000383ffff */
.L_x_65:
[----:B-1----:R1:W2:Y:S02]  /*8e80*/  SYNCS.PHASECHK.TRANS64.TRYWAIT P1, [R0+URZ+0xd0], R2 ;  /* 0x0000d002000075a7 */ /* 0x0022a400080211ff */
[----:B--2---:R-:W-:Y:S05]  /*8e90*/  @!P1 NANOSLEEP.SYNCS 0x989680 ;  /* 0x009896800000995d */ /* 0x004fea0003900000 */
[----:B------:R-:W2:Y:S02]  /*8ea0*/  @!P1 SYNCS.PHASECHK.TRANS64 P1, [R0+URZ+0xd0], R2 ;  /* 0x0000d002000095a7 */ /* 0x000ea400080210ff */
[----:B--2---:R-:W-:Y:S05]  /*8eb0*/  @!P1 BRA `(.L_x_65) ;  /* 0xfffffffc00f09947 */ /* 0x004fea000383ffff */
[----:B------:R-:W-:Y:S05]  /*8ec0*/  BRA `(.L_x_166) ;  /* 0xffffffa800307947 */ /* 0x000fea000383ffff */
.L_x_66:
[----:B------:R-:W-:-:S07]  /*8ed0*/  MOV R2, UR31 ;  /* 0x0000001f00027c02 */ /* 0x000fce0008000f00 */
.L_x_167:
[----:B-1----:R1:W2:Y:S02]  /*8ee0*/  SYNCS.PHASECHK.TRANS64.TRYWAIT P0, [R2+URZ+0x110], R0 ;  /* 0x00011000020075a7 */ /* 0x0022a400080011ff */
[----:B--2---:R-:W-:Y:S05]  /*8ef0*/  @!P0 NANOSLEEP.SYNCS 0x989680 ;  /* 0x009896800000895d */ /* 0x004fea0003900000 */
[----:B------:R-:W2:Y:S02]  /*8f00*/  @!P0 SYNCS.PHASECHK.TRANS64 P0, [R2+URZ+0x110], R0 ;  /* 0x00011000020085a7 */ /* 0x000ea400080010ff */
[----:B--2---:R-:W-:Y:S05]  /*8f10*/  @!P0 BRA `(.L_x_167) ;  /* 0xfffffffc00f08947 */ /* 0x004fea000383ffff */
[----:B------:R-:W-:Y:S05]  /*8f20*/  BRA `(.L_x_168) ;  /* 0xffffffa800807947 */ /* 0x000fea000383ffff */
.L_x_69:
[----:B------:R-:W-:Y:S07]  /*8f30*/  MOV R0, UR5 ;  /* 0x0000000500007c02 */ /* 0x000fee0008000f00 */
.L_x_169:
[----:B-1----:R1:W2:Y:S02]  /*8f40*/  SYNCS.PHASECHK.TRANS64.TRYWAIT P0, [R0+URZ], R2 ;  /* 0x00000002000075a7 */ /* 0x0022a400080011ff */
[----:B--2---:R-:W-:Y:S05]  /*8f50*/  @!P0 NANOSLEEP.SYNCS 0x989680 ;  /* 0x009896800000895d */ /* 0x004fea0003900000 */
[----:B------:R-:W2:Y:S02]  /*8f60*/  @!P0 SYNCS.PHASECHK.TRANS64 P0, [R0+URZ], R2 ;  /* 0x00000002000085a7 */ /* 0x000ea400080010ff */
[----:B--2---:R-:W-:Y:S05]  /*8f70*/  @!P0 BRA `(.L_x_169) ;  /* 0xfffffffc00f08947 */ /* 0x004fea000383ffff */
[----:B------:R-:W-:Y:S05]  /*8f80*/  BRA `(.L_x_68) ;  /* 0xffffffa8009c7947 */ /* 0x000fea000383ffff */
.L_x_72:
[----:B------:R-:W-:-:S07]  /*8f90*/  MOV R0, UR4 ;  /* 0x0000000400007c02 */ /* 0x000fce0008000f00 */
.L_x_170:
[----:B--2---:R2:W4:Y:S02]  /*8fa0*/  SYNCS.PHASECHK.TRANS64.TRYWAIT P0, [R0+URZ], R2 ;  /* 0x00000002000075a7 */ /* 0x00452400080011ff */
[----:B----4-:R-:W-:Y:S05]  /*8fb0*/  @!P0 NANOSLEEP.SYNCS 0x989680 ;  /* 0x009896800000895d */ /* 0x010fea0003900000 */
[----:B------:R-:W4:Y:S02]  /*8fc0*/  @!P0 SYNCS.PHASECHK.TRANS64 P0, [R0+URZ], R2 ;  /* 0x00000002000085a7 */ /* 0x000f2400080010ff */
[----:B----4-:R-:W-:Y:S05]  /*8fd0*/  @!P0 BRA `(.L_x_170) ;  /* 0xfffffffc00f08947 */ /* 0x010fea000383ffff */
[----:B------:R-:W-:Y:S05]  /*8fe0*/  BRA `(.L_x_171) ;  /* 0xffffffac00787947 */ /* 0x000fea000383ffff */
.L_x_73:
[----:B------:R-:W-:-:S07]  /*8ff0*/  MOV R0, UR5 ;  /* 0x0000000500007c02 */ /* 0x000fce0008000f00 */
.L_x_172:
[----:B-1----:R1:W2:Y:S02]  /*9000*/  SYNCS.PHASECHK.TRANS64.TRYWAIT P0, [R0+URZ], R3 ;  /* 0x00000003000075a7 */ /* 0x0022a400080011ff */
[----:B--2---:R-:W-:Y:S05]  /*9010*/  @!P0 NANOSLEEP.SYNCS 0x989680 ;  /* 0x009896800000895d */ /* 0x004fea0003900000 */
[----:B------:R-:W2:Y:S02]  /*9020*/  @!P0 SYNCS.PHASECHK.TRANS64 P0, [R0+URZ], R3 ;  /* 0x00000003000085a7 */ /* 0x000ea400080010ff */
[----:B--2---:R-:W-:Y:S05]  /*9030*/  @!P0 BRA `(.L_x_172) ;  /* 0xfffffffc00f08947 */ /* 0x004fea000383ffff */
[----:B------:R-:W-:Y:S05]  /*9040*/  BRA `(.L_x_173) ;  /* 0xffffffac00847947 */ /* 0x000fea000383ffff */
.L_x_74:
[----:B------:R-:W-:-:S07]  /*9050*/  MOV R0, UR5 ;  /* 0x0000000500007c02 */ /* 0x000fce0008000f00 */
.L_x_174:
[----:B-1----:R1:W2:Y:S02]  /*9060*/  SYNCS.PHASECHK.TRANS64.TRYWAIT P0, [R0+URZ], R3 ;  /* 0x00000003000075a7 */ /* 0x0022a400080011ff */
[----:B--2---:R-:W-:Y:S05]  /*9070*/  @!P0 NANOSLEEP.SYNCS 0x989680 ;  /* 0x009896800000895d */ /* 0x004fea0003900000 */
[----:B------:R-:W2:Y:S02]  /*9080*/  @!P0 SYNCS.PHASECHK.TRANS64 P0, [R0+URZ], R3 ;  /* 0x00000003000085a7 */ /* 0x000ea400080010ff */
[----:B--2---:R-:W-:Y:S05]  /*9090*/  @!P0 BRA `(.L_x_174) ;  /* 0xfffffffc00f08947 */ /* 0x004fea000383ffff */
[----:B------:R-:W-:Y:S05]  /*90a0*/  BRA `(.L_x_175) ;  /* 0xffffffac00907947 */ /* 0x000fea000383ffff */
.L_x_75:
[----:B-1----:R-:W-:-:S07]  /*90b0*/  MOV R0, UR4 ;  /* 0x0000000400007c02 */ /* 0x002fce0008000f00 */
.L_x_176:
[----:B-1----:R1:W2:Y:S02]  /*90c0*/  SYNCS.PHASECHK.TRANS64.TRYWAIT P0, [R0+URZ], R2 ;  /* 0x00000002000075a7 */ /* 0x0022a400080011ff */
[----:B--2---:R-:W-:Y:S05]  /*90d0*/  @!P0 NANOSLEEP.SYNCS 0x989680 ;  /* 0x009896800000895d */ /* 0x004fea0003900000 */
[----:B------:R-:W2:Y:S02]  /*90e0*/  @!P0 SYNCS.PHASECHK.TRANS64 P0, [R0+URZ], R2 ;  /* 0x00000002000085a7 */ /* 0x000ea400080010ff */
[----:B--2---:R-:W-:Y:S05]  /*90f0*/  @!P0 BRA `(.L_x_176) ;  /* 0xfffffffc00f08947 */ /* 0x004fea000383ffff */
[----:B------:R-:W-:Y:S05]  /*9100*/  BRA `(.L_x_177) ;  /* 0xffffffac009c7947 */ /* 0x000fea000383ffff */
.L_x_80:
[----:B--2---:R2:W3:Y:S02]  /*9110*/  SYNCS.PHASECHK.TRANS64.TRYWAIT P0, [R12+URZ+0xd0], R0 ;  /* 0x0000d0000c0075a7 */ /* 0x0044e400080011ff */
[----:B---3--:R-:W-:Y:S05]  /*9120*/  @!P0 NANOSLEEP.SYNCS 0x989680 ;  /* 0x009896800000895d */ /* 0x008fea0003900000 */
[----:B------:R-:W3:Y:S02]  /*9130*/  @!P0 SYNCS.PHASECHK.TRANS64 P0, [R12+URZ+0xd0], R0 ;  /* 0x0000d0000c0085a7 */ /* 0x000ee400080010ff */
[----:B---3--:R-:W-:Y:S05]  /*9140*/  @!P0 BRA `(.L_x_80) ;  /* 0xfffffffc00f08947 */ /* 0x008fea000383ffff */
[----:B------:R-:W-:Y:S05]  /*9150*/  BRA `(.L_x_178) ;  /* 0xffffffb000cc7947 */ /* 0x000fea000383ffff */
.L_x_83:
[----:B--2---:R-:W-:Y:S07]  /*9160*/  MOV R0, UR21 ;  /* 0x0000001500007c02 */ /* 0x004fee0008000f00 */
.L_x_179:
[----:B--2---:R2:W3:Y:S02]  /*9170*/  SYNCS.PHASECHK.TRANS64.TRYWAIT P2, [R0+URZ+0xc8], R6 ;  /* 0x0000c806000075a7 */ /* 0x0044e400080411ff */
[----:B---3--:R-:W-:Y:S05]  /*9180*/  @!P2 NANOSLEEP.SYNCS 0x989680 ;  /* 0x009896800000a95d */ /* 0x008fea0003900000 */
[----:B------:R-:W3:Y:S02]  /*9190*/  @!P2 SYNCS.PHASECHK.TRANS64 P2, [R0+URZ+0xc8], R6 ;  /* 0x0000c8060000a5a7 */ /* 0x000ee400080410ff */
[----:B---3--:R-:W-:Y:S05]  /*91a0*/  @!P2 BRA `(.L_x_179) ;  /* 0xfffffffc00f0a947 */ /* 0x008fea000383ffff */
[----:B------:R-:W-:Y:S05]  /*91b0*/  BRA `(.L_x_82) ;  /* 0xffffffb800347947 */ /* 0x000fea000383ffff */
.L_x_86:
[----:B------:R-:W-:Y:S07]  /*91c0*/  MOV R0, UR21 ;  /* 0x0000001500007c02 */ /* 0x000fee0008000f00 */
.L_x_180:
[----:B--2---:R2:W3:Y:S02]  /*91d0*/  SYNCS.PHASECHK.TRANS64.TRYWAIT P0, [R0+URZ+0xa0], R9 ;  /* 0x0000a009000075a7 */ /* 0x0044e400080011ff */
[----:B---3--:R-:W-:Y:S05]  /*91e0*/  @!P0 NANOSLEEP.SYNCS 0x989680 ;  /* 0x009896800000895d */ /* 0x008fea0003900000 */
[----:B------:R-:W3:Y:S02]  /*91f0*/  @!P0 SYNCS.PHASECHK.TRANS64 P0, [R0+URZ+0xa0], R9 ;  /* 0x0000a009000085a7 */ /* 0x000ee400080010ff */
[----:B---3--:R-:W-:Y:S05]  /*9200*/  @!P0 BRA `(.L_x_180) ;  /* 0xfffffffc00f08947 */ /* 0x008fea000383ffff */
[----:B------:R-:W-:Y:S05]  /*9210*/  BRA `(.L_x_181) ;  /* 0xffffffb800907947 */ /* 0x000fea000383ffff */
.L_x_87:
[----:B------:R-:W-:Y:S07]  /*9220*/  MOV R0, UR21 ;  /* 0x0000001500007c02 */ /* 0x000fee0008000f00 */
.L_x_182:
[----:B--2---:R2:W3:Y:S02]  /*9230*/  SYNCS.PHASECHK.TRANS64.TRYWAIT P0, [R0+URZ+0xa8], R9 ;  /* 0x0000a809000075a7 */ /* 0x0044e400080011ff */
[----:B---3--:R-:W-:Y:S05]  /*9240*/  @!P0 NANOSLEEP.SYNCS 0x989680 ;  /* 0x009896800000895d */ /* 0x008fea0003900000 */
[----:B------:R-:W3:Y:S02]  /*9250*/  @!P0 SYNCS.PHASECHK.TRANS64 P0, [R0+URZ+0xa8], R9 ;  /* 0x0000a809000085a7 */ /* 0x000ee400080010ff */
[----:B---3--:R-:W-:Y:S05]  /*9260*/  @!P0 BRA `(.L_x_182) ;  /* 0xfffffffc00f08947 */ /* 0x008fea000383ffff */
[----:B------:R-:W-:Y:S05]  /*9270*/  BRA `(.L_x_183) ;  /* 0xffffffb800c87947 */ /* 0x000fea000383ffff */
.L_x_88:
[----:B------:R-:W-:Y:S07]  /*9280*/  MOV R0, UR21 ;  /* 0x0000001500007c02 */ /* 0x000fee0008000f00 */
.L_x_184:
[----:B--2---:R2:W3:Y:S02]  /*9290*/  SYNCS.PHASECHK.TRANS64.TRYWAIT P0, [R0+URZ+0xb0], R9 ;  /* 0x0000b009000075a7 */ /* 0x0044e400080011ff */
[----:B---3--:R-:W-:Y:S05]  /*92a0*/  @!P0 NANOSLEEP.SYNCS 0x989680 ;  /* 0x009896800000895d */ /* 0x008fea0003900000 */
[----:B------:R-:W3:Y:S02]  /*92b0*/  @!P0 SYNCS.PHASECHK.TRANS64 P0, [R0+URZ+0xb0], R9 ;  /* 0x0000b009000085a7 */ /* 0x000ee400080010ff */
[----:B---3--:R-:W-:Y:S05]  /*92c0*/  @!P0 BRA `(.L_x_184) ;  /* 0xfffffffc00f08947 */ /* 0x008fea000383ffff */
[----:B------:R-:W-:Y:S05]  /*92d0*/  BRA `(.L_x_185) ;  /* 0xffffffbc000c7947 */ /* 0x000fea000383ffff */
.L_x_89:
[----:B------:R-:W-:Y:S07]  /*92e0*/  MOV R0, UR21 ;  /* 0x0000001500007c02 */ /* 0x000fee0008000f00 */
.L_x_186:
[----:B--2---:R2:W3:Y:S02]  /*92f0*/  SYNCS.PHASECHK.TRANS64.TRYWAIT P0, [R0+URZ+0xb8], R9 ;  /* 0x0000b809000075a7 */ /* 0x0044e400080011ff */
[----:B---3--:R-:W-:Y:S05]  /*9300*/  @!P0 NANOSLEEP.SYNCS 0x989680 ;  /* 0x009896800000895d */ /* 0x008fea0003900000 */
[----:B------:R-:W3:Y:S02]  /*9310*/  @!P0 SYNCS.PHASECHK.TRANS64 P0, [R0+URZ+0xb8], R9 ;  /* 0x0000b809000085a7 */ /* 0x000ee400080010ff */
[----:B---3--:R-:W-:Y:S05]  /*9320*/  @!P0 BRA `(.L_x_186) ;  /* 0xfffffffc00f08947 */ /* 0x008fea000383ffff */
[----:B------:R-:W-:Y:S05]  /*9330*/  BRA `(.L_x_187) ;  /* 0xffffffbc004c7947 */ /* 0x000fea000383ffff */
.L_x_91:
[----:B------:R-:W-:-:S07]  /*9340*/  MOV R0, UR21 ;  /* 0x0000001500007c02 */ /* 0x000fce0008000f00 */
.L_x_188:
[----:B---3--:R3:W4:Y:S02]  /*9350*/  SYNCS.PHASECHK.TRANS64.TRYWAIT P0, [R0+URZ+0xa0], R2 ;  /* 0x0000a002000075a7 */ /* 0x00872400080011ff */
[----:B----4-:R-:W-:Y:S05]  /*9360*/  @!P0 NANOSLEEP.SYNCS 0x989680 ;  /* 0x009896800000895d */ /* 0x010fea0003900000 */
[----:B------:R-:W4:Y:S02]  /*9370*/  @!P0 SYNCS.PHASECHK.TRANS64 P0, [R0+URZ+0xa0], R2 ;  /* 0x0000a002000085a7 */ /* 0x000f2400080010ff */
[----:B----4-:R-:W-:Y:S05]  /*9380*/  @!P0 BRA `(.L_x_188) ;  /* 0xfffffffc00f08947 */ /* 0x010fea000383ffff */
[----:B------:R-:W-:Y:S05]  /*9390*/  BRA `(.L_x_189) ;  /* 0xffffffbc00c47947 */ /* 0x000fea000383ffff */
.L_x_92:
[----:B---3--:R-:W-:-:S07]  /*93a0*/  MOV R0, UR21 ;  /* 0x0000001500007c02 */ /* 0x008fce0008000f00 */
.L_x_190:
[----:B---3--:R3:W4:Y:S02]  /*93b0*/  SYNCS.PHASECHK.TRANS64.TRYWAIT P0, [R0+URZ+0xa8], R2 ;  /* 0x0000a802000075a7 */ /* 0x00872400080011ff */
[----:B----4-:R-:W-:Y:S05]  /*93c0*/  @!P0 NANOSLEEP.SYNCS 0x989680 ;  /* 0x009896800000895d */ /* 0x010fea0003900000 */
[----:B------:R-:W4:Y:S02]  /*93d0*/  @!P0 SYNCS.PHASECHK.TRANS64 P0, [R0+URZ+0xa8], R2 ;  /* 0x0000a802000085a7 */ /* 0x000f2400080010ff */
[----:B----4-:R-:W-:Y:S05]  /*93e0*/  @!P0 BRA `(.L_x_190) ;  /* 0xfffffffc00f08947 */ /* 0x010fea000383ffff */
[----:B------:R-:W-:Y:S05]  /*93f0*/  BRA `(.L_x_191) ;  /* 0xffffffbc00b47947 */ /* 0x000fea000383ffff */
.L_x_93:
[----:B---3--:R-:W-:-:S07]  /*9400*/  MOV R0, UR21 ;  /* 0x0000001500007c02 */ /* 0x008fce0008000f00 */
.L_x_192:
[----:B---3--:R3:W4:Y:S02]  /*9410*/  SYNCS.PHASECHK.TRANS64.TRYWAIT P0, [R0+URZ+0xb0], R2 ;  /* 0x0000b002000075a7 */ /* 0x00872400080011ff */
[----:B----4-:R-:W-:Y:S05]  /*9420*/  @!P0 NANOSLEEP.SYNCS 0x989680 ;  /* 0x009896800000895d */ /* 0x010fea0003900000 */
[----:B------:R-:W4:Y:S02]  /*9430*/  @!P0 SYNCS.PHASECHK.TRANS64 P0, [R0+URZ+0xb0], R2 ;  /* 0x0000b002000085a7 */ /* 0x000f2400080010ff */
[----:B----4-:R-:W-:Y:S05]  /*9440*/  @!P0 BRA `(.L_x_192) ;  /* 0xfffffffc00f08947 */ /* 0x010fea000383ffff */
[----:B------:R-:W-:Y:S05]  /*9450*/  BRA `(.L_x_193) ;  /* 0xffffffbc00a47947 */ /* 0x000fea000383ffff */
.L_x_95:
[----:B-1----:R1:W2:Y:S02]  /*9460*/  SYNCS.PHASECHK.TRANS64.TRYWAIT P0, [R3+URZ+0xd0], R0 ;  /* 0x0000d000030075a7 */ /* 0x0022a400080011ff */
[----:B--2---:R-:W-:Y:S05]  /*9470*/  @!P0 NANOSLEEP.SYNCS 0x989680 ;  /* 0x009896800000895d */ /* 0x004fea0003900000 */
[----:B------:R-:W2:Y:S02]  /*9480*/  @!P0 SYNCS.PHASECHK.TRANS64 P0, [R3+URZ+0xd0], R0 ;  /* 0x0000d000030085a7 */ /* 0x000ea400080010ff */
[----:B--2---:R-:W-:Y:S05]  /*9490*/  @!P0 BRA `(.L_x_95) ;  /* 0xfffffffc00f08947 */ /* 0x004fea000383ffff */
[----:B------:R-:W-:Y:S05]  /*94a0*/  BRA `(.L_x_194) ;  /* 0xffffffc000707947 */ /* 0x000fea000383ffff */
.L_x_106:
[----:B-1----:R-:W-:Y:S04]  /*94b0*/  MOV R0, UR44 ;  /* 0x0000002c00007c02 */ /* 0x002fe80008000f00 */
[----:B------:R1:W2:Y:S03]  /*94c0*/  SYNCS.PHASECHK.TRANS64.TRYWAIT P1, [R0+URZ+0x80], R3 ;  /* 0x00008003000075a7 */ /* 0x0002a600080211ff */
[----:B--2---:R-:W-:Y:S05]  /*94d0*/  @!P1 NANOSLEEP.SYNCS 0x989680 ;  /* 0x009896800000995d */ /* 0x004fea0003900000 */
[----:B------:R-:W2:Y:S02]  /*94e0*/  @!P1 SYNCS.PHASECHK.TRANS64 P1, [R0+URZ+0x80], R3 ;  /* 0x00008003000095a7 */ /* 0x000ea400080210ff */
[----:B--2---:R-:W-:Y:S05]  /*94f0*/  @!P1 BRA `(.L_x_106) ;  /* 0xfffffffc00ec9947 */ /* 0x004fea000383ffff */
[----:B------:R-:W-:Y:S05]  /*9500*/  BRA `(.L_x_105) ;  /* 0xffffffcc00d47947 */ /* 0x000fea000383ffff */
.L_x_108:
[----:B-1----:R1:W3:Y:S02]  /*9510*/  SYNCS.PHASECHK.TRANS64.TRYWAIT P0, [R26+URZ+0xf0], R2 ;  /* 0x0000f0021a0075a7 */ /* 0x0022e400080011ff */
[----:B---3--:R-:W-:Y:S05]  /*9520*/  @!P0 NANOSLEEP.SYNCS 0x989680 ;  /* 0x009896800000895d */ /* 0x008fea0003900000 */
[----:B------:R-:W3:Y:S02]  /*9530*/  @!P0 SYNCS.PHASECHK.TRANS64 P0, [R26+URZ+0xf0], R2 ;  /* 0x0000f0021a0085a7 */ /* 0x000ee400080010ff */
[----:B---3--:R-:W-:Y:S05]  /*9540*/  @!P0 BRA `(.L_x_108) ;  /* 0xfffffffc00f08947 */ /* 0x008fea000383ffff */
[----:B------:R-:W-:Y:S05]  /*9550*/  BRA `(.L_x_107) ;  /* 0xffffffcc00f87947 */ /* 0x000fea000383ffff */
.L_x_117:
[----:B---3--:R3:W4:Y:S02]  /*9560*/  SYNCS.PHASECHK.TRANS64.TRYWAIT P0, [R4+URZ+0x80], R0 ;  /* 0x00008000040075a7 */ /* 0x00872400080011ff */
[----:B----4-:R-:W-:Y:S05]  /*9570*/  @!P0 NANOSLEEP.SYNCS 0x989680 ;  /* 0x009896800000895d */ /* 0x010fea0003900000 */
[----:B------:R-:W4:Y:S02]  /*9580*/  @!P0 SYNCS.PHASECHK.TRANS64 P0, [R4+URZ+0x80], R0 ;  /* 0x00008000040085a7 */ /* 0x000f2400080010ff */
[----:B----4-:R-:W-:Y:S05]  /*9590*/  @!P0 BRA `(.L_x_117) ;  /* 0xfffffffc00f08947 */ /* 0x010fea000383ffff */
[----:B------:R-:W-:Y:S05]  /*95a0*/  BRA `(.L_x_116) ;  /* 0xffffffd400e47947 */ /* 0x000fea000383ffff */
.L_x_125:
[----:B-1----:R1:W4:Y:S02]  /*95b0*/  SYNCS.PHASECHK.TRANS64.TRYWAIT P0, [R2+URZ+0x80], R4 ;  /* 0x00008004020075a7 */ /* 0x00232400080011ff */
[----:B----4-:R-:W-:Y:S05]  /*95c0*/  @!P0 NANOSLEEP.SYNCS 0x989680 ;  /* 0x009896800000895d */ /* 0x010fea0003900000 */
[----:B------:R-:W4:Y:S02]  /*95d0*/  @!P0 SYNCS.PHASECHK.TRANS64 P0, [R2+URZ+0x80], R4 ;  /* 0x00008004020085a7 */ /* 0x000f2400080010ff */
[----:B----4-:R-:W-:Y:S05]  /*95e0*/  @!P0 BRA `(.L_x_125) ;  /* 0xfffffffc00f08947 */ /* 0x010fea000383ffff */
[----:B------:R-:W-:Y:S05]  /*95f0*/  BRA `(.L_x_124) ;  /* 0xffffffdc00f47947 */ /* 0x000fea000383ffff */
.L_x_133:
[----:B---3--:R3:W4:Y:S02]  /*9600*/  SYNCS.PHASECHK.TRANS64.TRYWAIT P0, [R3+URZ+0x80], R0 ;  /* 0x00008000030075a7 */ /* 0x00872400080011ff */
[----:B----4-:R-:W-:Y:S05]  /*9610*/  @!P0 NANOSLEEP.SYNCS 0x989680 ;  /* 0x009896800000895d */ /* 0x010fea0003900000 */
[----:B------:R-:W4:Y:S02]  /*9620*/  @!P0 SYNCS.PHASECHK.TRANS64 P0, [R3+URZ+0x80], R0 ;  /* 0x00008000030085a7 */ /* 0x000f2400080010ff */
[----:B----4-:R-:W-:Y:S05]  /*9630*/  @!P0 BRA `(.L_x_133) ;  /* 0xfffffffc00f08947 */ /* 0x010fea000383ffff */
[----:B------:R-:W-:Y:S05]  /*9640*/  BRA `(.L_x_132) ;  /* 0xffffffe800007947 */ /* 0x000fea000383ffff */
        .weak           $__internal_0_$__cuda_sm10x_tcgen05_guardrail_trap_col_being_dealloced_not_returned_by_alloc
        .type           $__internal_0_$__cuda_sm10x_tcgen05_guardrail_trap_col_being_dealloced_not_returned_by_alloc,@function
        .size           $__internal_0_$__cuda_sm10x_tcgen05_guardrail_trap_col_being_dealloced_not_returned_by_alloc,($__internal_1_$__cuda_sm10x_tcgen05_guardrail_trap_phase_invalid_during_alloc - $__internal_0_$__cuda_sm10x_tcgen05_guardrail_trap_col_being_dealloced_not_returned_by_alloc)
$__internal_0_$__cuda_sm10x_tcgen05_guardrail_trap_col_being_dealloced_not_returned_by_alloc:
[----:B------:R-:W-:Y:S05]  /*9650*/  BPT.TRAP 0x1 ;  /* 0x000000040000795c */ /* 0x000fea0000300000 */
[----:B------:R-:W-:-:S04]  /*9660*/  HFMA2 R3, -RZ, RZ, 0, 0 ;  /* 0x00000000ff037431 */ /* 0x000fc800000001ff */
[----:B------:R-:W-:Y:S05]  /*9670*/  RET.REL.NODEC R2 `(_ZN7cutlass13device_kernelINS_4gemm6kernel13GemmUniversalIN4cute5tupleIJiiiiEEENS1_10collective13CollectiveMmaINS1_35MainloopSm100TmaUmmaWarpSpecializedILi8ELi2ELi4ENS5_IJNS4_1CILi1EEENSA_ILi4EEESB_EEEEENS5_IJNSA_ILi64EEENSA_ILi128EEESF_EEENS_6half_tENS5_IJlSB_lEEESI_SJ_NS4_8TiledMMAINS4_8MMA_AtomIJNS4_20SM100_MMA_F16BF16_SSISI_SI_fLi64ELi128ELNS4_4UMMA5MajorE0ELSO_0ELNSN_7ScaleInE0ELSP_0EEEEEENS4_6LayoutINS5_IJSB_SB_SB_EEENS5_IJNSA_ILi0EEESU_SU_EEEEENS5_IJNS4_10UnderscoreESX_SX_EEEEENS4_23SM90_TMA_LOAD_MULTICASTENS4_14ComposedLayoutINS4_7SwizzleILi3ELi4ELi3EEENS4_18smem_ptr_flag_bitsILi16EEENSS_INS5_IJNSA_ILi8EEESF_EEENS5_IJSF_SB_EEEEEEEvNS4_8identityENS4_13SM90_TMA_LOADES1A_vS1B_EENS_8epilogue10collective18CollectiveEpilogueINS1E_23Sm100TmaWarpSpecializedILi4ELi2ELi16ELb1ELb0EEEJSH_NS5_IJNSS_ISF_SB_EENSS_INSA_ILi32EEESB_EEEEESI_SJ_SI_SJ_NS1E_6fusion15FusionCallbacksIS1I_NS1N_17LinearCombinationISI_fSI_fLNS_15FloatRoundStyleE2EEESH_S1M_JEEENS4_5SM1004TMEM4LOAD26SM100_TMEM_LOAD_16dp256b4xES1C_NS11_INS12_ILi2ELi4ELi3EEES15_NSS_INS5_IJS16_S1K_EEENS5_IJS1K_SB_EEEEEEENS4_17SM75_U32x4_LDSM_NENS4_14SM90_TMA_STOREES21_NS4_17SM90_U32x4_STSM_NENS4_39AutoVectorizingCopyWithAssumedAlignmentILi128EEEEEEvvEEEEvNT_6ParamsE) ;  /* 0xffffff6802607950 */ /* 0x000fea0003c3ffff */
        .weak           $__internal_1_$__cuda_sm10x_tcgen05_guardrail_trap_phase_invalid_during_alloc
        .type           $__internal_1_$__cuda_sm10x_tcgen05_guardrail_trap_phase_invalid_during_alloc,@function
        .size           $__internal_1_$__cuda_sm10x_tcgen05_guardrail_trap_phase_invalid_during_alloc,($__internal_2_$__cuda_sm10x_tcgen05_guardrail_trap_unallocated_columns_being_dealloced - $__internal_1_$__cuda_sm10x_tcgen05_guardrail_trap_phase_invalid_during_alloc)
$__internal_1_$__cuda_sm10x_tcgen05_guardrail_trap_phase_invalid_during_alloc:
[----:B------:R-:W-:Y:S05]  /*9680*/  BPT.TRAP 0x1 ;  /* 0x000000040000795c */ /* 0x000fea0000300000 */
[----:B------:R-:W-:-:S04]  /*9690*/  MOV R5, 0x0 ;  /* 0x0000000000057802 */ /* 0x000fc80000000f00 */
[----:B------:R-:W-:Y:S05]  /*96a0*/  RET.REL.NODEC R4 `(_ZN7cutlass13device_kernelINS_4gemm6kernel13GemmUniversalIN4cute5tupleIJiiiiEEENS1_10collective13CollectiveMmaINS1_35MainloopSm100TmaUmmaWarpSpecializedILi8ELi2ELi4ENS5_IJNS4_1CILi1EEENSA_ILi4EEESB_EEEEENS5_IJNSA_ILi64EEENSA_ILi128EEESF_EEENS_6half_tENS5_IJlSB_lEEESI_SJ_NS4_8TiledMMAINS4_8MMA_AtomIJNS4_20SM100_MMA_F16BF16_SSISI_SI_fLi64ELi128ELNS4_4UMMA5MajorE0ELSO_0ELNSN_7ScaleInE0ELSP_0EEEEEENS4_6LayoutINS5_IJSB_SB_SB_EEENS5_IJNSA_ILi0EEESU_SU_EEEEENS5_IJNS4_10UnderscoreESX_SX_EEEEENS4_23SM90_TMA_LOAD_MULTICASTENS4_14ComposedLayoutINS4_7SwizzleILi3ELi4ELi3EEENS4_18smem_ptr_flag_bitsILi16EEENSS_INS5_IJNSA_ILi8EEESF_EEENS5_IJSF_SB_EEEEEEEvNS4_8identityENS4_13SM90_TMA_LOADES1A_vS1B_EENS_8epilogue10collective18CollectiveEpilogueINS1E_23Sm100TmaWarpSpecializedILi4ELi2ELi16ELb1ELb0EEEJSH_NS5_IJNSS_ISF_SB_EENSS_INSA_ILi32EEESB_EEEEESI_SJ_SI_SJ_NS1E_6fusion15FusionCallbacksIS1I_NS1N_17LinearCombinationISI_fSI_fLNS_15FloatRoundStyleE2EEESH_S1M_JEEENS4_5SM1004TMEM4LOAD26SM100_TMEM_LOAD_16dp256b4xES1C_NS11_INS12_ILi2ELi4ELi3EEES15_NSS_INS5_IJS16_S1K_EEENS5_IJS1K_SB_EEEEEEENS4_17SM75_U32x4_LDSM_NENS4_14SM90_TMA_STOREES21_NS4_17SM90_U32x4_STSM_NENS4_39AutoVectorizingCopyWithAssumedAlignmentILi128EEEEEEvvEEEEvNT_6ParamsE) ;  /* 0xffffff6804547950 */ /* 0x000fea0003c3ffff */
        .weak           $__internal_2_$__cuda_sm10x_tcgen05_guardrail_trap_unallocated_columns_being_dealloced
        .type           $__internal_2_$__cuda_sm10x_tcgen05_guardrail_trap_unallocated_columns_being_dealloced,@function
        .size           $__internal_2_$__cuda_sm10x_tcgen05_guardrail_trap_unallocated_columns_being_dealloced,(.L_x_196 - $__internal_2_$__cuda_sm10x_tcgen05_guardrail_trap_unallocated_columns_being_dealloced)
$__internal_2_$__cuda_sm10x_tcgen05_guardrail_trap_unallocated_columns_being_dealloced:
[----:B------:R-:W-:Y:S05]  /*96b0*/  BPT.TRAP 0x1 ;  /* 0x000000040000795c */ /* 0x000fea0000300000 */
[----:B------:R-:W-:-:S04]  /*96c0*/  HFMA2 R3, -RZ, RZ, 0, 0 ;  /* 0x00000000ff037431 */ /* 0x000fc800000001ff */
[----:B------:R-:W-:Y:S05]  /*96d0*/  RET.REL.NODEC R2 `(_ZN7cutlass13device_kernelINS_4gemm6kernel13GemmUniversalIN4cute5tupleIJiiiiEEENS1_10collective13CollectiveMmaINS1_35MainloopSm100TmaUmmaWarpSpecializedILi8ELi2ELi4ENS5_IJNS4_1CILi1EEENSA_ILi4EEESB_EEEEENS5_IJNSA_ILi64EEENSA_ILi128EEESF_EEENS_6half_tENS5_IJlSB_lEEESI_SJ_NS4_8TiledMMAINS4_8MMA_AtomIJNS4_20SM100_MMA_F16BF16_SSISI_SI_fLi64ELi128ELNS4_4UMMA5MajorE0ELSO_0ELNSN_7ScaleInE0ELSP_0EEEEEENS4_6LayoutINS5_IJSB_SB_SB_EEENS5_IJNSA_ILi0EEESU_SU_EEEEENS5_IJNS4_10UnderscoreESX_SX_EEEEENS4_23SM90_TMA_LOAD_MULTICASTENS4_14ComposedLayoutINS4_7SwizzleILi3ELi4ELi3EEENS4_18smem_ptr_flag_bitsILi16EEENSS_INS5_IJNSA_ILi8EEESF_EEENS5_IJSF_SB_EEEEEEEvNS4_8identityENS4_13SM90_TMA_LOADES1A_vS1B_EENS_8epilogue10collective18CollectiveEpilogueINS1E_23Sm100TmaWarpSpecializedILi4ELi2ELi16ELb1ELb0EEEJSH_NS5_IJNSS_ISF_SB_EENSS_INSA_ILi32EEESB_EEEEESI_SJ_SI_SJ_NS1E_6fusion15FusionCallbacksIS1I_NS1N_17LinearCombinationISI_fSI_fLNS_15FloatRoundStyleE2EEESH_S1M_JEEENS4_5SM1004TMEM4LOAD26SM100_TMEM_LOAD_16dp256b4xES1C_NS11_INS12_ILi2ELi4ELi3EEES15_NSS_INS5_IJS16_S1K_EEENS5_IJS1K_SB_EEEEEEENS4_17SM75_U32x4_LDSM_NENS4_14SM90_TMA_STOREES21_NS4_17SM90_U32x4_STSM_NENS4_39AutoVectorizingCopyWithAssumedAlignmentILi128EEEEEEvvEEEEvNT_6ParamsE) ;  /* 0xffffff6802487950 */ /* 0x000fea0003c3ffff */
.L_x_195:
[----:B------:R-:W-:-:S00]  /*96e0*/  BRA `(.L_x_195) ;  /* 0xfffffffc00fc7947 */ /* 0x000fc0000383ffff */
[----:B------:R-:W-:-:S00]  /*96f0*/  NOP ;  /* 0x0000000000007918 */ /* 0x000fc00000000000 */
        /* <DEDUP_REMOVED lines=8> */
.L_x_196:


//--------------------- .nv.global.init           --------------------------
	.section	.nv.global.init,"aw",@progbits
.nv.global.init:
	.type		$str$27,@object
	.size		$str$27,($str$28 - $str$27)
$str$27:
        /*0000*/ 	.byte	0x28, 0x61, 0x64, 0x64, 0x72, 0x65, 0x73, 0x73, 0x20, 0x26, 0x20, 0x6d, 0x61, 0x73, 0x6b, 0x29
        /*0010*/ 	.byte	0x20, 0x3d, 0x3d, 0x20, 0x30, 0x00
	.type		$str$28,@object
	.size		$str$28,($str$26 - $str$28)
$str$28:
        /*0016*/ 	.byte	0x2f, 0x74, 0x6d, 0x70, 0x2f, 0x63, 0x75, 0x74, 0x6c, 0x61, 0x73, 0x73, 0x5f, 0x73, 0x77, 0x65
        /*0026*/ 	.byte	0x65, 0x70, 0x5f, 0x73, 0x72, 0x63, 0x2f, 0x69, 0x6e, 0x63, 0x6c, 0x75, 0x64, 0x65, 0x2f, 0x63
        /*0036*/ 	.byte	0x75, 0x74, 0x65, 0x2f, 0x70, 0x6f, 0x69, 0x6e, 0x74, 0x65, 0x72, 0x5f, 0x66, 0x6c, 0x61, 0x67
        /*0046*/ 	.byte	0x67, 0x65, 0x64, 0x2e, 0x68, 0x70, 0x70, 0x00
	.type		$str$26,@object
	.size		$str$26,($str$25 - $str$26)
$str$26:
        /*004e*/ 	.byte	0x2f, 0x74, 0x6d, 0x70, 0x2f, 0x63, 0x75, 0x74, 0x6c, 0x61, 0x73, 0x73, 0x5f, 0x73, 0x77, 0x65
        /*005e*/ 	.byte	0x65, 0x70, 0x5f, 0x73, 0x72, 0x63, 0x2f, 0x69, 0x6e, 0x63, 0x6c, 0x75, 0x64, 0x65, 0x2f, 0x63
        /*006e*/ 	.byte	0x75, 0x74, 0x65, 0x2f, 0x61, 0x74, 0x6f, 0x6d, 0x2f, 0x63, 0x6f, 0x70, 0x79, 0x5f, 0x74, 0x72
        /*007e*/ 	.byte	0x61, 0x69, 0x74, 0x73, 0x5f, 0x73, 0x6d, 0x31, 0x30, 0x30, 0x2e, 0x68, 0x70, 0x70, 0x00
	.type		$str$25,@object
	.size		$str$25,(__unnamed_1 - $str$25)
$str$25:
        /*008d*/ 	.byte	0x28, 0x28, 0x75, 0x69, 0x6e, 0x74, 0x33, 0x32, 0x5f, 0x74, 0x28, 0x74, 0x68, 0x72, 0x65, 0x61
        /*009d*/ 	.byte	0x64, 0x49, 0x64, 0x78, 0x2e, 0x78, 0x29, 0x20, 0x2f, 0x20, 0x33, 0x32, 0x29, 0x20, 0x25, 0x20
        /*00ad*/ 	.byte	0x34, 0x29, 0x20, 0x3d, 0x3d, 0x20, 0x28, 0x28, 0x28, 0x74, 0x6d, 0x65, 0x6d, 0x5f, 0x61, 0x64
        /*00bd*/ 	.byte	0x64, 0x72, 0x20, 0x3e, 0x3e, 0x20, 0x31, 0x36, 0x29, 0x20, 0x2f, 0x20, 0x33, 0x32, 0x29, 0x20
        /*00cd*/ 	.byte	0x25, 0x20, 0x34, 0x29, 0x00
	.type		__unnamed_1,@object
	.size		__unnamed_1,(__unnamed_2 - __unnamed_1)
__unnamed_1:
        /*00d2*/ 	.byte	0x61, 0x75, 0x74, 0x6f, 0x20, 0x63, 0x75, 0x74, 0x65, 0x3a, 0x3a, 0x61, 0x73, 0x5f, 0x70, 0x6f
        /* <DEDUP_REMOVED lines=24> */
        /*0262*/ 	.byte	0x3e, 0x3e, 0x3e, 0x5d, 0x00
	.type		__unnamed_2,@object
	.size		__unnamed_2,(.L_2 - __unnamed_2)
__unnamed_2:
        /* <DEDUP_REMOVED lines=46> */
.L_2:


//--------------------- .nv.shared._ZN7cutlass13device_kernelINS_4gemm6kernel13GemmUniversalIN4cute5tupleIJiiiiEEENS1_10collective13CollectiveMmaINS1_35MainloopSm100TmaUmmaWarpSpecializedILi8ELi2ELi4ENS5_IJNS4_1CILi1EEENSA_ILi4EEESB_EEEEENS5_IJNSA_ILi64EEENSA_ILi128EEESF_EEENS_6half_tENS5_IJlSB_lEEESI_SJ_NS4_8TiledMMAINS4_8MMA_AtomIJNS4_20SM100_MMA_F16BF16_SSISI_SI_fLi64ELi128ELNS4_4UMMA5MajorE0ELSO_0ELNSN_7ScaleInE0ELSP_0EEEEEENS4_6LayoutINS5_IJSB_SB_SB_EEENS5_IJNSA_ILi0EEESU_SU_EEEEENS5_IJNS4_10UnderscoreESX_SX_EEEEENS4_23SM90_TMA_LOAD_MULTICASTENS4_14ComposedLayoutINS4_7SwizzleILi3ELi4ELi3EEENS4_18smem_ptr_flag_bitsILi16EEENSS_INS5_IJNSA_ILi8EEESF_EEENS5_IJSF_SB_EEEEEEEvNS4_8identityENS4_13SM90_TMA_LOADES1A_vS1B_EENS_8epilogue10collective18CollectiveEpilogueINS1E_23Sm100TmaWarpSpecializedILi4ELi2ELi16ELb1ELb0EEEJSH_NS5_IJNSS_ISF_SB_EENSS_INSA_ILi32EEESB_EEEEESI_SJ_SI_SJ_NS1E_6fusion15FusionCallbacksIS1I_NS1N_17LinearCombinationISI_fSI_fLNS_15FloatRoundStyleE2EEESH_S1M_JEEENS4_5SM1004TMEM4LOAD26SM100_TMEM_LOAD_16dp256b4xES1C_NS11_INS12_ILi2ELi4ELi3EEES15_NSS_INS5_IJS16_S1K_EEENS5_IJS1K_SB_EEEEEEENS4_17SM75_U32x4_LDSM_NENS4_14SM90_TMA_STOREES21_NS4_17SM90_U32x4_STSM_NENS4_39AutoVectorizingCopyWithAssumedAlignmentILi128EEEEEEvvEEEEvNT_6ParamsE --------------------------
	.section	.nv.shared._ZN7cutlass13device_kernelINS_4gemm6kernel13GemmUniversalIN4cute5tupleIJiiiiEEENS1_10collective13CollectiveMmaINS1_35MainloopSm100TmaUmmaWarpSpecializedILi8ELi2ELi4ENS5_IJNS4_1CILi1EEENSA_ILi4EEESB_EEEEENS5_IJNSA_ILi64EEENSA_ILi128EEESF_EEENS_6half_tENS5_IJlSB_lEEESI_SJ_NS4_8TiledMMAINS4_8MMA_AtomIJNS4_20SM100_MMA_F16BF16_SSISI_SI_fLi64ELi128ELNS4_4UMMA5MajorE0ELSO_0ELNSN_7ScaleInE0ELSP_0EEEEEENS4_6LayoutINS5_IJSB_SB_SB_EEENS5_IJNSA_ILi0EEESU_SU_EEEEENS5_IJNS4_10UnderscoreESX_SX_EEEEENS4_23SM90_TMA_LOAD_MULTICASTENS4_14ComposedLayoutINS4_7SwizzleILi3ELi4ELi3EEENS4_18smem_ptr_flag_bitsILi16EEENSS_INS5_IJNSA_ILi8EEESF_EEENS5_IJSF_SB_EEEEEEEvNS4_8identityENS4_13SM90_TMA_LOADES1A_vS1B_EENS_8epilogue10collective18CollectiveEpilogueINS1E_23Sm100TmaWarpSpecializedILi4ELi2ELi16ELb1ELb0EEEJSH_NS5_IJNSS_ISF_SB_EENSS_INSA_ILi32EEESB_EEEEESI_SJ_SI_SJ_NS1E_6fusion15FusionCallbacksIS1I_NS1N_17LinearCombinationISI_fSI_fLNS_15FloatRoundStyleE2EEESH_S1M_JEEENS4_5SM1004TMEM4LOAD26SM100_TMEM_LOAD_16dp256b4xES1C_NS11_INS12_ILi2ELi4ELi3EEES15_NSS_INS5_IJS16_S1K_EEENS5_IJS1K_SB_EEEEEEENS4_17SM75_U32x4_LDSM_NENS4_14SM90_TMA_STOREES21_NS4_17SM90_U32x4_STSM_NENS4_39AutoVectorizingCopyWithAssumedAlignmentILi128EEEEEEvvEEEEvNT_6ParamsE,"aw",@nobits
	.sectionflags	@""
	.align	16
	.zero		1024


//--------------------- .nv.shared.reserved.0     --------------------------
	.section	.nv.shared.reserved.0,"aw",@nobits
	.weak		__nv_reservedSMEM_offset_0_alias
	.size		__nv_reservedSMEM_offset_0_alias, 0, 64
	.other		__nv_reservedSMEM_offset_0_alias,@"STO_CUDA_RESERVED_SHARED STV_DEFAULT"
__nv_reservedSMEM_offset_0_alias:
	.zero		0
.nv.shared.reserved.0:
	.zero		64
	.weak		__nv_reservedSMEM_tcgen05_partition
	.type		__nv_reservedSMEM_tcgen05_partition,@object
	.size		__nv_reservedSMEM_tcgen05_partition,(.L_0 - __nv_reservedSMEM_tcgen05_partition)
__nv_reservedSMEM_tcgen05_partition:
	.zero		32
.L_0:


//--------------------- .nv.global                --------------------------
	.section	.nv.global,"aw",@nobits
.nv.global:
	.type		_ZN40_INTERNAL_7777d383_4_k_cu_5bb6ab9d_268454cute1_E,@object
	.size		_ZN40_INTERNAL_7777d383_4_k_cu_5bb6ab9d_268454cute1_E,(_ZN40_INTERNAL_7777d383_4_k_cu_5bb6ab9d_268454cuda3std3__45__cpo6cbeginE - _ZN40_INTERNAL_7777d383_4_k_cu_5bb6ab9d_268454cute1_E)
_ZN40_INTERNAL_7777d383_4_k_cu_5bb6ab9d_268454cute1_E:
	.zero		1
	.type		_ZN40_INTERNAL_7777d383_4_k_cu_5bb6ab9d_268454cuda3std3__45__cpo6cbeginE,@object
	.size		_ZN40_INTERNAL_7777d383_4_k_cu_5bb6ab9d_268454cuda3std3__45__cpo6cbeginE,(_ZN40_INTERNAL_7777d383_4_k_cu_5bb6ab9d_268454cuda3std3__48in_placeE - _ZN40_INTERNAL_7777d383_4_k_cu_5bb6ab9d_268454cuda3std3__45__cpo6cbeginE)
_ZN40_INTERNAL_7777d383_4_k_cu_5bb6ab9d_268454cuda3std3__45__cpo6cbeginE:
	.zero		1
	.type		_ZN40_INTERNAL_7777d383_4_k_cu_5bb6ab9d_268454cuda3std3__48in_placeE,@object
	.size		_ZN40_INTERNAL_7777d383_4_k_cu_5bb6ab9d_268454cuda3std3__48in_placeE,(_ZN40_INTERNAL_7777d383_4_k_cu_5bb6ab9d_268454cuda3std6ranges3__45__cpo9iter_moveE - _ZN40_INTERNAL_7777d383_4_k_cu_5bb6ab9d_268454cuda3std3__48in_placeE)
_ZN40_INTERNAL_7777d383_4_k_cu_5bb6ab9d_268454cuda3std3__48in_placeE:
	.zero		1
	.type		_ZN40_INTERNAL_7777d383_4_k_cu_5bb6ab9d_268454cuda3std6ranges3__45__cpo9iter_moveE,@object
	.size		_ZN40_INTERNAL_7777d383_4_k_cu_5bb6ab9d_268454cuda3std6ranges3__45__cpo9iter_moveE,(_ZN40_INTERNAL_7777d383_4_k_cu_5bb6ab9d_268454cuda3std3__45__cpo5beginE - _ZN40_INTERNAL_7777d383_4_k_cu_5bb6ab9d_268454cuda3std6ranges3__45__cpo9iter_moveE)
_ZN40_INTERNAL_7777d383_4_k_cu_5bb6ab9d_268454cuda3std6ranges3__45__cpo9iter_moveE:
	.zero		1
	.type		_ZN40_INTERNAL_7777d383_4_k_cu_5bb6ab9d_268454cuda3std3__45__cpo5beginE,@object
	.size		_ZN40_INTERNAL_7777d383_4_k_cu_5bb6ab9d_268454cuda3std3__45__cpo5beginE,(_ZN40_INTERNAL_7777d383_4_k_cu_5bb6ab9d_268454cuda3std3__442_GLOBAL__N__7777d383_4_k_cu_5bb6ab9d_268456ignoreE - _ZN40_INTERNAL_7777d383_4_k_cu_5bb6ab9d_268454cuda3std3__45__cpo5beginE)
_ZN40_INTERNAL_7777d383_4_k_cu_5bb6ab9d_268454cuda3std3__45__cpo5beginE:
	.zero		1
	.type		_ZN40_INTERNAL_7777d383_4_k_cu_5bb6ab9d_268454cuda3std3__442_GLOBAL__N__7777d383_4_k_cu_5bb6ab9d_268456ignoreE,@object
	.size		_ZN40_INTERNAL_7777d383_4_k_cu_5bb6ab9d_268454cuda3std3__442_GLOBAL__N__7777d383_4_k_cu_5bb6ab9d_268456ignoreE,(_ZN40_INTERNAL_7777d383_4_k_cu_5bb6ab9d_268454cute7productE - _ZN40_INTERNAL_7777d383_4_k_cu_5bb6ab9d_268454cuda3std3__442_GLOBAL__N__7777d383_4_k_cu_5bb6ab9d_268456ignoreE)
_ZN40_INTERNAL_7777d383_4_k_cu_5bb6ab9d_268454cuda3std3__442_GLOBAL__N__7777d383_4_k_cu_5bb6ab9d_268456ignoreE:
	.zero		1
	.type		_ZN40_INTERNAL_7777d383_4_k_cu_5bb6ab9d_268454cute7productE,@object
	.size		_ZN40_INTERNAL_7777d383_4_k_cu_5bb6ab9d_268454cute7productE,(_ZN40_INTERNAL_7777d383_4_k_cu_5bb6ab9d_268454cuda3std3__45__cpo3endE - _ZN40_INTERNAL_7777d383_4_k_cu_5bb6ab9d_268454cute7productE)
_ZN40_INTERNAL_7777d383_4_k_cu_5bb6ab9d_268454cute7productE:
	.zero		1
	.type		_ZN40_INTERNAL_7777d383_4_k_cu_5bb6ab9d_268454cuda3std3__45__cpo3endE,@object
	.size		_ZN40_INTERNAL_7777d383_4_k_cu_5bb6ab9d_268454cuda3std3__45__cpo3endE,(_ZN40_INTERNAL_7777d383_4_k_cu_5bb6ab9d_268454cuda3std3__419piecewise_constructE - _ZN40_INTERNAL_7777d383_4_k_cu_5bb6ab9d_268454cuda3std3__45__cpo3endE)
_ZN40_INTERNAL_7777d383_4_k_cu_5bb6ab9d_268454cuda3std3__45__cpo3endE:
	.zero		1
	.type		_ZN40_INTERNAL_7777d383_4_k_cu_5bb6ab9d_268454cuda3std3__419piecewise_constructE,@object
	.size		_ZN40_INTERNAL_7777d383_4_k_cu_5bb6ab9d_268454cuda3std3__419piecewise_constructE,(_ZN40_INTERNAL_7777d383_4_k_cu_5bb6ab9d_268454cuda3std3__45__cpo4cendE - _ZN40_INTERNAL_7777d383_4_k_cu_5bb6ab9d_268454cuda3std3__419piecewise_constructE)
_ZN40_INTERNAL_7777d383_4_k_cu_5bb6ab9d_268454cuda3std3__419piecewise_constructE:
	.zero		1
	.type		_ZN40_INTERNAL_7777d383_4_k_cu_5bb6ab9d_268454cuda3std3__45__cpo4cendE,@object
	.size		_ZN40_INTERNAL_7777d383_4_k_cu_5bb6ab9d_268454cuda3std3__45__cpo4cendE,(_ZN40_INTERNAL_7777d383_4_k_cu_5bb6ab9d_268454cuda3std6ranges3__45__cpo4swapE - _ZN40_INTERNAL_7777d383_4_k_cu_5bb6ab9d_268454cuda3std3__45__cpo4cendE)
_ZN40_INTERNAL_7777d383_4_k_cu_5bb6ab9d_268454cuda3std3__45__cpo4cendE:
	.zero		1
	.type		_ZN40_INTERNAL_7777d383_4_k_cu_5bb6ab9d_268454cuda3std6ranges3__45__cpo4swapE,@object
	.size		_ZN40_INTERNAL_7777d383_4_k_cu_5bb6ab9d_268454cuda3std6ranges3__45__cpo4swapE,(.L_10 - _ZN40_INTERNAL_7777d383_4_k_cu_5bb6ab9d_268454cuda3std6ranges3__45__cpo4swapE)
_ZN40_INTERNAL_7777d383_4_k_cu_5bb6ab9d_268454cuda3std6ranges3__45__cpo4swapE:
	.zero		1
.L_10:


//--------------------- .nv.constant0._ZN7cutlass13device_kernelINS_4gemm6kernel13GemmUniversalIN4cute5tupleIJiiiiEEENS1_10collective13CollectiveMmaINS1_35MainloopSm100TmaUmmaWarpSpecializedILi8ELi2ELi4ENS5_IJNS4_1CILi1EEENSA_ILi4EEESB_EEEEENS5_IJNSA_ILi64EEENSA_ILi128EEESF_EEENS_6half_tENS5_IJlSB_lEEESI_SJ_NS4_8TiledMMAINS4_8MMA_AtomIJNS4_20SM100_MMA_F16BF16_SSISI_SI_fLi64ELi128ELNS4_4UMMA5MajorE0ELSO_0ELNSN_7ScaleInE0ELSP_0EEEEEENS4_6LayoutINS5_IJSB_SB_SB_EEENS5_IJNSA_ILi0EEESU_SU_EEEEENS5_IJNS4_10UnderscoreESX_SX_EEEEENS4_23SM90_TMA_LOAD_MULTICASTENS4_14ComposedLayoutINS4_7SwizzleILi3ELi4ELi3EEENS4_18smem_ptr_flag_bitsILi16EEENSS_INS5_IJNSA_ILi8EEESF_EEENS5_IJSF_SB_EEEEEEEvNS4_8identityENS4_13SM90_TMA_LOADES1A_vS1B_EENS_8epilogue10collective18CollectiveEpilogueINS1E_23Sm100TmaWarpSpecializedILi4ELi2ELi16ELb1ELb0EEEJSH_NS5_IJNSS_ISF_SB_EENSS_INSA_ILi32EEESB_EEEEESI_SJ_SI_SJ_NS1E_6fusion15FusionCallbacksIS1I_NS1N_17LinearCombinationISI_fSI_fLNS_15FloatRoundStyleE2EEESH_S1M_JEEENS4_5SM1004TMEM4LOAD26SM100_TMEM_LOAD_16dp256b4xES1C_NS11_INS12_ILi2ELi4ELi3EEES15_NSS_INS5_IJS16_S1K_EEENS5_IJS1K_SB_EEEEEEENS4_17SM75_U32x4_LDSM_NENS4_14SM90_TMA_STOREES21_NS4_17SM90_U32x4_STSM_NENS4_39AutoVectorizingCopyWithAssumedAlignmentILi128EEEEEEvvEEEEvNT_6ParamsE --------------------------
	.section	.nv.constant0._ZN7cutlass13device_kernelINS_4gemm6kernel13GemmUniversalIN4cute5tupleIJiiiiEEENS1_10collective13CollectiveMmaINS1_35MainloopSm100TmaUmmaWarpSpecializedILi8ELi2ELi4ENS5_IJNS4_1CILi1EEENSA_ILi4EEESB_EEEEENS5_IJNSA_ILi64EEENSA_ILi128EEESF_EEENS_6half_tENS5_IJlSB_lEEESI_SJ_NS4_8TiledMMAINS4_8MMA_AtomIJNS4_20SM100_MMA_F16BF16_SSISI_SI_fLi64ELi128ELNS4_4UMMA5MajorE0ELSO_0ELNSN_7ScaleInE0ELSP_0EEEEEENS4_6LayoutINS5_IJSB_SB_SB_EEENS5_IJNSA_ILi0EEESU_SU_EEEEENS5_IJNS4_10UnderscoreESX_SX_EEEEENS4_23SM90_TMA_LOAD_MULTICASTENS4_14ComposedLayoutINS4_7SwizzleILi3ELi4ELi3EEENS4_18smem_ptr_flag_bitsILi16EEENSS_INS5_IJNSA_ILi8EEESF_EEENS5_IJSF_SB_EEEEEEEvNS4_8identityENS4_13SM90_TMA_LOADES1A_vS1B_EENS_8epilogue10collective18CollectiveEpilogueINS1E_23Sm100TmaWarpSpecializedILi4ELi2ELi16ELb1ELb0EEEJSH_NS5_IJNSS_ISF_SB_EENSS_INSA_ILi32EEESB_EEEEESI_SJ_SI_SJ_NS1E_6fusion15FusionCallbacksIS1I_NS1N_17LinearCombinationISI_fSI_fLNS_15FloatRoundStyleE2EEESH_S1M_JEEENS4_5SM1004TMEM4LOAD26SM100_TMEM_LOAD_16dp256b4xES1C_NS11_INS12_ILi2ELi4ELi3EEES15_NSS_INS5_IJS16_S1K_EEENS5_IJS1K_SB_EEEEEEENS4_17SM75_U32x4_LDSM_NENS4_14SM90_TMA_STOREES21_NS4_17SM90_U32x4_STSM_NENS4_39AutoVectorizingCopyWithAssumedAlignmentILi128EEEEEEvvEEEEvNT_6ParamsE,"a",@progbits
	.sectionflags	@""
	.align	4
.nv.constant0._ZN7cutlass13device_kernelINS_4gemm6kernel13GemmUniversalIN4cute5tupleIJiiiiEEENS1_10collective13CollectiveMmaINS1_35MainloopSm100TmaUmmaWarpSpecializedILi8ELi2ELi4ENS5_IJNS4_1CILi1EEENSA_ILi4EEESB_EEEEENS5_IJNSA_ILi64EEENSA_ILi128EEESF_EEENS_6half_tENS5_IJlSB_lEEESI_SJ_NS4_8TiledMMAINS4_8MMA_AtomIJNS4_20SM100_MMA_F16BF16_SSISI_SI_fLi64ELi128ELNS4_4UMMA5MajorE0ELSO_0ELNSN_7ScaleInE0ELSP_0EEEEEENS4_6LayoutINS5_IJSB_SB_SB_EEENS5_IJNSA_ILi0EEESU_SU_EEEEENS5_IJNS4_10UnderscoreESX_SX_EEEEENS4_23SM90_TMA_LOAD_MULTICASTENS4_14ComposedLayoutINS4_7SwizzleILi3ELi4ELi3EEENS4_18smem_ptr_flag_bitsILi16EEENSS_INS5_IJNSA_ILi8EEESF_EEENS5_IJSF_SB_EEEEEEEvNS4_8identityENS4_13SM90_TMA_LOADES1A_vS1B_EENS_8epilogue10collective18CollectiveEpilogueINS1E_23Sm100TmaWarpSpecializedILi4ELi2ELi16ELb1ELb0EEEJSH_NS5_IJNSS_ISF_SB_EENSS_INSA_ILi32EEESB_EEEEESI_SJ_SI_SJ_NS1E_6fusion15FusionCallbacksIS1I_NS1N_17LinearCombinationISI_fSI_fLNS_15FloatRoundStyleE2EEESH_S1M_JEEENS4_5SM1004TMEM4LOAD26SM100_TMEM_LOAD_16dp256b4xES1C_NS11_INS12_ILi2ELi4ELi3EEES15_NSS_INS5_IJS16_S1K_EEENS5_IJS1K_SB_EEEEEEENS4_17SM75_U32x4_LDSM_NENS4_14SM90_TMA_STOREES21_NS4_17SM90_U32x4_STSM_NENS4_39AutoVectorizingCopyWithAssumedAlignmentILi128EEEEEEvvEEEEvNT_6ParamsE:
	.zero		2944


//--------------------- SYMBOLS --------------------------

	.type		.nv.reservedSmem.offset0,@object
	.size		.nv.reservedSmem.offset0,0x4
	.type		.nv.reservedSmem.cap,@object
	.size		.nv.reservedSmem.cap,0x4
	.type		__assertfail,@function
